	.target	sm_90a

	.elftype	@"ET_EXEC"


//--------------------- .note.nv.tkinfo           --------------------------
	.section	.note.nv.tkinfo,"",@"SHT_NOTE"
	.sectionflags	@"SHF_NOTE_NV_TKINFO"
	.tkinfo
        /*0018*/ 	.word	0x00000002
        /*0030*/ 	.string	""
        /*0030*/ 	.string	"ptxas"
        /*0030*/ 	.string	"Cuda compilation tools, release 13.0, V13.0.88"
        /*0030*/ 	.string	"Build cuda_13.0.r13.0/compiler.36424714_0"
        /*0030*/ 	.string	"-arch sm_90a -m 64 "



//--------------------- .note.nv.cuinfo           --------------------------
	.section	.note.nv.cuinfo,"",@"SHT_NOTE"
	.sectionflags	@"SHF_NOTE_NV_CUINFO"
        /*0018*/ 	.short	0x0002
        /*001a*/ 	.short	0x005a
        /*001c*/ 	.short	0x0082
	.zero		2


//--------------------- .nv.info                  --------------------------
	.section	.nv.info,"",@"SHT_CUDA_INFO"
	.align	4


	//----- nvinfo : EIATTR_REGCOUNT
	.align		4
        /*0000*/ 	.byte	0x04, 0x2f
        /*0002*/ 	.short	(.L_15 - .L_14)
	.align		4
.L_14:
        /*0004*/ 	.word	index@(_ZN7cutlass13device_kernelINS_4gemm6kernel13GemmUniversalIN4cute5tupleIJiiiiEEENS1_10collective13CollectiveMmaINS1_34MainloopSm90TmaGmmaWarpSpecializedILi3ENS5_IJNS4_1CILi1EEESB_SB_EEENS1_35KernelTmaWarpSpecializedCooperativeEEENS5_IJNSA_ILi512EEENSA_ILi32EEENSA_ILi128EEEEEEaNS5_IJlSB_lEEEaSJ_NS4_8TiledMMAINS4_8MMA_AtomIJNS4_4SM904GMMA26MMA_64x32x32_S32S8S8_SS_TNEEEENS4_6LayoutINS5_IJNSA_ILi2EEESB_SB_EEENS5_IJSB_NSA_ILi0EEEST_EEEEENS5_IJNS4_10UnderscoreESW_SW_EEEEENS4_13SM90_TMA_LOADENS4_14ComposedLayoutINS4_7SwizzleILi3ELi4ELi3EEENS4_18smem_ptr_flag_bitsILi8EEENSQ_INS5_IJNSA_ILi8EEESH_EEENS5_IJSH_SB_EEEEEEEvNS4_8identityESZ_S19_vS1A_EENS_8epilogue10collective6detail29Sm90TmaWarpSpecializedAdapterINS1D_15DefaultEpilogueIaSJ_SJ_NS1C_6thread17LinearCombinationIaLi1EiiLNS1H_9ScaleType4KindE0ELNS_15FloatRoundStyleE2EaEENS1_15EpilogueDefaultEEEEEvvEEEEvNT_6ParamsE)
        /*0008*/ 	.word	0x000000a8


	//----- nvinfo : EIATTR_FRAME_SIZE
	.align		4
.L_15:
        /*000c*/ 	.byte	0x04, 0x11
        /*000e*/ 	.short	(.L_17 - .L_16)
	.align		4
.L_16:
        /*0010*/ 	.word	index@(_ZN7cutlass13device_kernelINS_4gemm6kernel13GemmUniversalIN4cute5tupleIJiiiiEEENS1_10collective13CollectiveMmaINS1_34MainloopSm90TmaGmmaWarpSpecializedILi3ENS5_IJNS4_1CILi1EEESB_SB_EEENS1_35KernelTmaWarpSpecializedCooperativeEEENS5_IJNSA_ILi512EEENSA_ILi32EEENSA_ILi128EEEEEEaNS5_IJlSB_lEEEaSJ_NS4_8TiledMMAINS4_8MMA_AtomIJNS4_4SM904GMMA26MMA_64x32x32_S32S8S8_SS_TNEEEENS4_6LayoutINS5_IJNSA_ILi2EEESB_SB_EEENS5_IJSB_NSA_ILi0EEEST_EEEEENS5_IJNS4_10UnderscoreESW_SW_EEEEENS4_13SM90_TMA_LOADENS4_14ComposedLayoutINS4_7SwizzleILi3ELi4ELi3EEENS4_18smem_ptr_flag_bitsILi8EEENSQ_INS5_IJNSA_ILi8EEESH_EEENS5_IJSH_SB_EEEEEEEvNS4_8identityESZ_S19_vS1A_EENS_8epilogue10collective6detail29Sm90TmaWarpSpecializedAdapterINS1D_15DefaultEpilogueIaSJ_SJ_NS1C_6thread17LinearCombinationIaLi1EiiLNS1H_9ScaleType4KindE0ELNS_15FloatRoundStyleE2EaEENS1_15EpilogueDefaultEEEEEvvEEEEvNT_6ParamsE)
        /*0014*/ 	.word	0x00000000


	//----- nvinfo : EIATTR_MIN_STACK_SIZE
	.align		4
.L_17:
        /*0018*/ 	.byte	0x04, 0x12
        /*001a*/ 	.short	(.L_19 - .L_18)
	.align		4
.L_18:
        /*001c*/ 	.word	index@(_ZN7cutlass13device_kernelINS_4gemm6kernel13GemmUniversalIN4cute5tupleIJiiiiEEENS1_10collective13CollectiveMmaINS1_34MainloopSm90TmaGmmaWarpSpecializedILi3ENS5_IJNS4_1CILi1EEESB_SB_EEENS1_35KernelTmaWarpSpecializedCooperativeEEENS5_IJNSA_ILi512EEENSA_ILi32EEENSA_ILi128EEEEEEaNS5_IJlSB_lEEEaSJ_NS4_8TiledMMAINS4_8MMA_AtomIJNS4_4SM904GMMA26MMA_64x32x32_S32S8S8_SS_TNEEEENS4_6LayoutINS5_IJNSA_ILi2EEESB_SB_EEENS5_IJSB_NSA_ILi0EEEST_EEEEENS5_IJNS4_10UnderscoreESW_SW_EEEEENS4_13SM90_TMA_LOADENS4_14ComposedLayoutINS4_7SwizzleILi3ELi4ELi3EEENS4_18smem_ptr_flag_bitsILi8EEENSQ_INS5_IJNSA_ILi8EEESH_EEENS5_IJSH_SB_EEEEEEEvNS4_8identityESZ_S19_vS1A_EENS_8epilogue10collective6detail29Sm90TmaWarpSpecializedAdapterINS1D_15DefaultEpilogueIaSJ_SJ_NS1C_6thread17LinearCombinationIaLi1EiiLNS1H_9ScaleType4KindE0ELNS_15FloatRoundStyleE2EaEENS1_15EpilogueDefaultEEEEEvvEEEEvNT_6ParamsE)
        /*0020*/ 	.word	0x00000000
.L_19:


//--------------------- .nv.compat                --------------------------
	.section	.nv.compat,"",@"SHT_CUDA_COMPAT_INFO"
	.align	4
        /*0000*/ 	.byte	0x02, 0x09, 0x01, 0x00, 0x02, 0x02, 0x04, 0x00, 0x02, 0x05, 0x05, 0x00, 0x03, 0x07, 0x01, 0x01
        /*0010*/ 	.byte	0x02, 0x03, 0x01, 0x00, 0x02, 0x06, 0x01, 0x00, 0x04, 0x0b, 0x08, 0x00, 0x00, 0x00, 0x00, 0x00
        /*0020*/ 	.byte	0x00, 0x00, 0x00, 0x00


//--------------------- .nv.info._ZN7cutlass13device_kernelINS_4gemm6kernel13GemmUniversalIN4cute5tupleIJiiiiEEENS1_10collective13CollectiveMmaINS1_34MainloopSm90TmaGmmaWarpSpecializedILi3ENS5_IJNS4_1CILi1EEESB_SB_EEENS1_35KernelTmaWarpSpecializedCooperativeEEENS5_IJNSA_ILi512EEENSA_ILi32EEENSA_ILi128EEEEEEaNS5_IJlSB_lEEEaSJ_NS4_8TiledMMAINS4_8MMA_AtomIJNS4_4SM904GMMA26MMA_64x32x32_S32S8S8_SS_TNEEEENS4_6LayoutINS5_IJNSA_ILi2EEESB_SB_EEENS5_IJSB_NSA_ILi0EEEST_EEEEENS5_IJNS4_10UnderscoreESW_SW_EEEEENS4_13SM90_TMA_LOADENS4_14ComposedLayoutINS4_7SwizzleILi3ELi4ELi3EEENS4_18smem_ptr_flag_bitsILi8EEENSQ_INS5_IJNSA_ILi8EEESH_EEENS5_IJSH_SB_EEEEEEEvNS4_8identityESZ_S19_vS1A_EENS_8epilogue10collective6detail29Sm90TmaWarpSpecializedAdapterINS1D_15DefaultEpilogueIaSJ_SJ_NS1C_6thread17LinearCombinationIaLi1EiiLNS1H_9ScaleType4KindE0ELNS_15FloatRoundStyleE2EaEENS1_15EpilogueDefaultEEEEEvvEEEEvNT_6ParamsE --------------------------
	.section	.nv.info._ZN7cutlass13device_kernelINS_4gemm6kernel13GemmUniversalIN4cute5tupleIJiiiiEEENS1_10collective13CollectiveMmaINS1_34MainloopSm90TmaGmmaWarpSpecializedILi3ENS5_IJNS4_1CILi1EEESB_SB_EEENS1_35KernelTmaWarpSpecializedCooperativeEEENS5_IJNSA_ILi512EEENSA_ILi32EEENSA_ILi128EEEEEEaNS5_IJlSB_lEEEaSJ_NS4_8TiledMMAINS4_8MMA_AtomIJNS4_4SM904GMMA26MMA_64x32x32_S32S8S8_SS_TNEEEENS4_6LayoutINS5_IJNSA_ILi2EEESB_SB_EEENS5_IJSB_NSA_ILi0EEEST_EEEEENS5_IJNS4_10UnderscoreESW_SW_EEEEENS4_13SM90_TMA_LOADENS4_14ComposedLayoutINS4_7SwizzleILi3ELi4ELi3EEENS4_18smem_ptr_flag_bitsILi8EEENSQ_INS5_IJNSA_ILi8EEESH_EEENS5_IJSH_SB_EEEEEEEvNS4_8identityESZ_S19_vS1A_EENS_8epilogue10collective6detail29Sm90TmaWarpSpecializedAdapterINS1D_15DefaultEpilogueIaSJ_SJ_NS1C_6thread17LinearCombinationIaLi1EiiLNS1H_9ScaleType4KindE0ELNS_15FloatRoundStyleE2EaEENS1_15EpilogueDefaultEEEEEvvEEEEvNT_6ParamsE,"",@"SHT_CUDA_INFO"
	.sectionflags	@""
	.align	4


	//----- nvinfo : EIATTR_CUDA_API_VERSION
	.align		4
        /*0000*/ 	.byte	0x04, 0x37
        /*0002*/ 	.short	(.L_21 - .L_20)
.L_20:
        /*0004*/ 	.word	0x00000082


	//----- nvinfo : EIATTR_KPARAM_INFO
	.align		4
.L_21:
        /*0008*/ 	.byte	0x04, 0x17
        /*000a*/ 	.short	(.L_23 - .L_22)
.L_22:
        /*000c*/ 	.word	0x00000000
        /*0010*/ 	.short	0x0000
        /*0012*/ 	.short	0x0070
        /*0014*/ 	.byte	0x00, 0xf0, 0x01, 0x10


	//----- nvinfo : EIATTR_SPARSE_MMA_MASK
	.align		4
.L_23:
        /*0018*/ 	.byte	0x03, 0x50
        /*001a*/ 	.short	0x0000


	//----- nvinfo : EIATTR_MAXREG_COUNT
	.align		4
        /*001c*/ 	.byte	0x03, 0x1b
        /*001e*/ 	.short	0x00a8


	//----- nvinfo : EIATTR_NUM_BARRIERS
	.align		4
        /*0020*/ 	.byte	0x02, 0x4c
        /*0022*/ 	.byte	0x01
	.zero		1


	//----- nvinfo : EIATTR_EXTERNS
	.align		4
        /*0024*/ 	.byte	0x04, 0x0f
        /*0026*/ 	.short	(.L_25 - .L_24)


	//   ....[0]....
	.align		4
.L_24:
        /*0028*/ 	.word	index@(__assertfail)


	//----- nvinfo : EIATTR_MERCURY_ISA_VERSION
	.align		4
.L_25:
        /*002c*/ 	.byte	0x03, 0x5f
        /*002e*/ 	.short	0x0101


	//----- nvinfo : EIATTR_INT_WARP_WIDE_INSTR_OFFSETS
	.align		4
        /*0030*/ 	.byte	0x04, 0x31
        /*0032*/ 	.short	(.L_27 - .L_26)


	//   ....[0]....
.L_26:
        /*0034*/ 	.word	0x00000360


	//   ....[1]....
        /*0038*/ 	.word	0x00000370


	//   ....[2]....
        /*003c*/ 	.word	0x000004b0


	//----- nvinfo : EIATTR_COOP_GROUP_MASK_REGIDS
	.align		4
.L_27:
        /*0040*/ 	.byte	0x04, 0x29
        /*0042*/ 	.short	(.L_29 - .L_28)


	//   ....[0]....
.L_28:
        /*0044*/ 	.word	0xffffffff


	//   ....[1]....
        /*0048*/ 	.word	0xffffffff


	//   ....[2]....
        /*004c*/ 	.word	0xffffffff


	//   ....[3]....
        /*0050*/ 	.word	0xffffffff


	//   ....[4]....
        /*0054*/ 	.word	0xffffffff


	//----- nvinfo : EIATTR_COOP_GROUP_INSTR_OFFSETS
	.align		4
.L_29:
        /*0058*/ 	.byte	0x04, 0x28
        /*005a*/ 	.short	(.L_31 - .L_30)


	//   ....[0]....
.L_30:
        /*005c*/ 	.word	0x00000060


	//   ....[1]....
        /*0060*/ 	.word	0x00000070


	//   ....[2]....
        /*0064*/ 	.word	0x00000130


	//   ....[3]....
        /*0068*/ 	.word	0x000002a0


	//   ....[4]....
        /*006c*/ 	.word	0x00001160


	//----- nvinfo : EIATTR_REG_RECONFIG
	.align		4
.L_31:
        /*0070*/ 	.byte	0x01, 0x54
	.zero		2


	//----- nvinfo : EIATTR_SYSCALL_OFFSETS
	.align		4
        /*0074*/ 	.byte	0x04, 0x46
        /*0076*/ 	.short	(.L_33 - .L_32)


	//   ....[0]....
.L_32:
        /*0078*/ 	.word	0x00001350


	//----- nvinfo : EIATTR_MBARRIER_INSTR_OFFSETS
	.align		4
.L_33:
        /*007c*/ 	.byte	0x04, 0x39
        /*007e*/ 	.short	(.L_35 - .L_34)


	//   ....[0]....
.L_34:
        /*0080*/ 	.word	0x00000230
        /*0084*/ 	.word	0x000000ff
        /*0088*/ 	.word	0x00000000
        /*008c*/ 	.short	0x0100
        /*008e*/ 	.byte	0x08
	.zero		1


	//   ....[1]....
        /*0090*/ 	.word	0x00000240
        /*0094*/ 	.word	0x000000ff
        /*0098*/ 	.word	0x00000018
        /*009c*/ 	.short	0x0100
        /*009e*/ 	.byte	0x08
	.zero		1


	//   ....[2]....
        /*00a0*/ 	.word	0x00000250
        /*00a4*/ 	.word	0x000000ff
        /*00a8*/ 	.word	0x00000008
        /*00ac*/ 	.short	0x0100
        /*00ae*/ 	.byte	0x08
	.zero		1


	//   ....[3]....
        /*00b0*/ 	.word	0x00000260
        /*00b4*/ 	.word	0x000000ff
        /*00b8*/ 	.word	0x00000020
        /*00bc*/ 	.short	0x0100
        /*00be*/ 	.byte	0x08
	.zero		1


	//   ....[4]....
        /*00c0*/ 	.word	0x00000270
        /*00c4*/ 	.word	0x000000ff
        /*00c8*/ 	.word	0x00000010
        /*00cc*/ 	.short	0x0100
        /*00ce*/ 	.byte	0x08
	.zero		1


	//   ....[5]....
        /*00d0*/ 	.word	0x00000280
        /*00d4*/ 	.word	0x000000ff
        /*00d8*/ 	.word	0x00000028
        /*00dc*/ 	.short	0x0100
        /*00de*/ 	.byte	0x08
	.zero		1


	//   ....[6]....
        /*00e0*/ 	.word	0x00000530
        /*00e4*/ 	.word	0x000000ff
        /*00e8*/ 	.word	0x00000040
        /*00ec*/ 	.short	0x0100
        /*00ee*/ 	.byte	0x08
	.zero		1


	//   ....[7]....
        /*00f0*/ 	.word	0x000005b0
        /*00f4*/ 	.word	0x000000ff
        /*00f8*/ 	.word	0x00000048
        /*00fc*/ 	.short	0x0100
        /*00fe*/ 	.byte	0x08
	.zero		1


	//   ....[8]....
        /*0100*/ 	.word	0x00001420
        /*0104*/ 	.word	0x00000003
        /*0108*/ 	.word	0x00000000
        /*010c*/ 	.short	0x010a
        /*010e*/ 	.byte	0x3f
	.zero		1


	//   ....[9]....
        /*0110*/ 	.word	0x00001480
        /*0114*/ 	.word	0x00000003
        /*0118*/ 	.word	0x00000000
        /*011c*/ 	.short	0x010a
        /*011e*/ 	.byte	0x3f
	.zero		1


	//   ....[10]....
        /*0120*/ 	.word	0x00001c90
        /*0124*/ 	.word	0x00000005
        /*0128*/ 	.word	0x00000000
        /*012c*/ 	.short	0x010a
        /*012e*/ 	.byte	0x3f
	.zero		1


	//   ....[11]....
        /*0130*/ 	.word	0x00001cd0
        /*0134*/ 	.word	0x00000005
        /*0138*/ 	.word	0x00000000
        /*013c*/ 	.short	0x010a
        /*013e*/ 	.byte	0x3f
	.zero		1


	//   ....[12]....
        /*0140*/ 	.word	0x000023b0
        /*0144*/ 	.word	0x00000004
        /*0148*/ 	.word	0x00000000
        /*014c*/ 	.short	0x0101
        /*014e*/ 	.byte	0x3f
	.zero		1


	//   ....[13]....
        /*0150*/ 	.word	0x00002570
        /*0154*/ 	.word	0x00000000
        /*0158*/ 	.word	0x00000000
        /*015c*/ 	.short	0x0101
        /*015e*/ 	.byte	0x3f
	.zero		1


	//   ....[14]....
        /*0160*/ 	.word	0x000078d0
        /*0164*/ 	.word	0x0000000e
        /*0168*/ 	.word	0x00000018
        /*016c*/ 	.short	0x010a
        /*016e*/ 	.byte	0x3f
	.zero		1


	//   ....[15]....
        /*0170*/ 	.word	0x00007c60
        /*0174*/ 	.word	0x00000006
        /*0178*/ 	.word	0x00000048
        /*017c*/ 	.short	0x0101
        /*017e*/ 	.byte	0x3f
	.zero		1


	//   ....[16]....
        /*0180*/ 	.word	0x00008380
        /*0184*/ 	.word	0x00000007
        /*0188*/ 	.word	0x00000000
        /*018c*/ 	.short	0x010a
        /*018e*/ 	.byte	0x3f
	.zero		1


	//   ....[17]....
        /*0190*/ 	.word	0x00008400
        /*0194*/ 	.word	0x00000009
        /*0198*/ 	.word	0x00000000
        /*019c*/ 	.short	0x010a
        /*019e*/ 	.byte	0x3f
	.zero		1


	//   ....[18]....
        /*01a0*/ 	.word	0x00008490
        /*01a4*/ 	.word	0x00000003
        /*01a8*/ 	.word	0x00000000
        /*01ac*/ 	.short	0x010a
        /*01ae*/ 	.byte	0x3f
	.zero		1


	//   ....[19]....
        /*01b0*/ 	.word	0x000084f0
        /*01b4*/ 	.word	0x00000003
        /*01b8*/ 	.word	0x00000000
        /*01bc*/ 	.short	0x010a
        /*01be*/ 	.byte	0x3f
	.zero		1


	//   ....[20]....
        /*01c0*/ 	.word	0x00008540
        /*01c4*/ 	.word	0x00000005
        /*01c8*/ 	.word	0x00000000
        /*01cc*/ 	.short	0x010a
        /*01ce*/ 	.byte	0x3f
	.zero		1


	//   ....[21]....
        /*01d0*/ 	.word	0x00008610
        /*01d4*/ 	.word	0x0000000e
        /*01d8*/ 	.word	0x00000018
        /*01dc*/ 	.short	0x010a
        /*01de*/ 	.byte	0x3f
	.zero		1


	//   ....[22]....
        /*01e0*/ 	.word	0x000086e0
        /*01e4*/ 	.word	0x00000007
        /*01e8*/ 	.word	0x00000000
        /*01ec*/ 	.short	0x010a
        /*01ee*/ 	.byte	0x3f
	.zero		1


	//   ....[23]....
        /*01f0*/ 	.word	0x00008730
        /*01f4*/ 	.word	0x00000009
        /*01f8*/ 	.word	0x00000000
        /*01fc*/ 	.short	0x010a
        /*01fe*/ 	.byte	0x3f
	.zero		1


	//----- nvinfo : EIATTR_NUM_MBARRIERS
	.align		4
.L_35:
        /*0200*/ 	.byte	0x03, 0x38
        /*0202*/ 	.short	0x0008


	//----- nvinfo : EIATTR_EXIT_INSTR_OFFSETS
	.align		4
        /*0204*/ 	.byte	0x04, 0x1c
        /*0206*/ 	.short	(.L_37 - .L_36)


	//   ....[0]....
.L_36:
        /*0208*/ 	.word	0x00000650


	//   ....[1]....
        /*020c*/ 	.word	0x00000f10


	//   ....[2]....
        /*0210*/ 	.word	0x00006fb0


	//   ....[3]....
        /*0214*/ 	.word	0x000075e0


	//   ....[4]....
        /*0218*/ 	.word	0x000084e0


	//----- nvinfo : EIATTR_MAX_THREADS
	.align		4
.L_37:
        /*021c*/ 	.byte	0x04, 0x05
        /*021e*/ 	.short	(.L_39 - .L_38)
.L_38:
        /*0220*/ 	.word	0x00000180
        /*0224*/ 	.word	0x00000001
        /*0228*/ 	.word	0x00000001


	//----- nvinfo : EIATTR_CRS_STACK_SIZE
	.align		4
.L_39:
        /*022c*/ 	.byte	0x04, 0x1e
        /*022e*/ 	.short	(.L_41 - .L_40)
.L_40:
        /*0230*/ 	.word	0x00000000


	//----- nvinfo : EIATTR_CBANK_PARAM_SIZE
	.align		4
.L_41:
        /*0234*/ 	.byte	0x03, 0x19
        /*0236*/ 	.short	0x0470


	//----- nvinfo : EIATTR_PARAM_CBANK
	.align		4
        /*0238*/ 	.byte	0x04, 0x0a
        /*023a*/ 	.short	(.L_43 - .L_42)
	.align		4
.L_42:
        /*023c*/ 	.word	index@(.nv.constant0._ZN7cutlass13device_kernelINS_4gemm6kernel13GemmUniversalIN4cute5tupleIJiiiiEEENS1_10collective13CollectiveMmaINS1_34MainloopSm90TmaGmmaWarpSpecializedILi3ENS5_IJNS4_1CILi1EEESB_SB_EEENS1_35KernelTmaWarpSpecializedCooperativeEEENS5_IJNSA_ILi512EEENSA_ILi32EEENSA_ILi128EEEEEEaNS5_IJlSB_lEEEaSJ_NS4_8TiledMMAINS4_8MMA_AtomIJNS4_4SM904GMMA26MMA_64x32x32_S32S8S8_SS_TNEEEENS4_6LayoutINS5_IJNSA_ILi2EEESB_SB_EEENS5_IJSB_NSA_ILi0EEEST_EEEEENS5_IJNS4_10UnderscoreESW_SW_EEEEENS4_13SM90_TMA_LOADENS4_14ComposedLayoutINS4_7SwizzleILi3ELi4ELi3EEENS4_18smem_ptr_flag_bitsILi8EEENSQ_INS5_IJNSA_ILi8EEESH_EEENS5_IJSH_SB_EEEEEEEvNS4_8identityESZ_S19_vS1A_EENS_8epilogue10collective6detail29Sm90TmaWarpSpecializedAdapterINS1D_15DefaultEpilogueIaSJ_SJ_NS1C_6thread17LinearCombinationIaLi1EiiLNS1H_9ScaleType4KindE0ELNS_15FloatRoundStyleE2EaEENS1_15EpilogueDefaultEEEEEvvEEEEvNT_6ParamsE)
        /*0240*/ 	.short	0x0210
        /*0242*/ 	.short	0x0470


	//----- nvinfo : EIATTR_SW_WAR
	.align		4
.L_43:
        /*0244*/ 	.byte	0x04, 0x36
        /*0246*/ 	.short	(.L_45 - .L_44)
.L_44:
        /*0248*/ 	.word	0x00000008
.L_45:


//--------------------- .nv.callgraph             --------------------------
	.section	.nv.callgraph,"",@"SHT_CUDA_CALLGRAPH"
	.align	4
	.sectionentsize	8
	.align		4
        /*0000*/ 	.word	0x00000000
	.align		4
        /*0004*/ 	.word	0xffffffff
	.align		4
        /*0008*/ 	.word	index@(_ZN7cutlass13device_kernelINS_4gemm6kernel13GemmUniversalIN4cute5tupleIJiiiiEEENS1_10collective13CollectiveMmaINS1_34MainloopSm90TmaGmmaWarpSpecializedILi3ENS5_IJNS4_1CILi1EEESB_SB_EEENS1_35KernelTmaWarpSpecializedCooperativeEEENS5_IJNSA_ILi512EEENSA_ILi32EEENSA_ILi128EEEEEEaNS5_IJlSB_lEEEaSJ_NS4_8TiledMMAINS4_8MMA_AtomIJNS4_4SM904GMMA26MMA_64x32x32_S32S8S8_SS_TNEEEENS4_6LayoutINS5_IJNSA_ILi2EEESB_SB_EEENS5_IJSB_NSA_ILi0EEEST_EEEEENS5_IJNS4_10UnderscoreESW_SW_EEEEENS4_13SM90_TMA_LOADENS4_14ComposedLayoutINS4_7SwizzleILi3ELi4ELi3EEENS4_18smem_ptr_flag_bitsILi8EEENSQ_INS5_IJNSA_ILi8EEESH_EEENS5_IJSH_SB_EEEEEEEvNS4_8identityESZ_S19_vS1A_EENS_8epilogue10collective6detail29Sm90TmaWarpSpecializedAdapterINS1D_15DefaultEpilogueIaSJ_SJ_NS1C_6thread17LinearCombinationIaLi1EiiLNS1H_9ScaleType4KindE0ELNS_15FloatRoundStyleE2EaEENS1_15EpilogueDefaultEEEEEvvEEEEvNT_6ParamsE)
	.align		4
        /*000c*/ 	.word	index@(__assertfail)
	.align		4
        /*0010*/ 	.word	0x00000000
	.align		4
        /*0014*/ 	.word	0xfffffffe
	.align		4
        /*0018*/ 	.word	0x00000000
	.align		4
        /*001c*/ 	.word	0xfffffffd
	.align		4
        /*0020*/ 	.word	0x00000000
	.align		4
        /*0024*/ 	.word	0xfffffffc


//--------------------- .nv.constant4             --------------------------
	.section	.nv.constant4,"a",@progbits
	.align	8
	.align		8
.nv.constant4:
        /*0000*/ 	.dword	__assertfail
	.align		8
        /*0008*/ 	.dword	__unnamed_1
	.align		8
        /*0010*/ 	.dword	_ZN40_INTERNAL_9f49e5a6_4_k_cu_99230266_139964cuda3std3__45__cpo5beginE
	.align		8
        /*0018*/ 	.dword	_ZN40_INTERNAL_9f49e5a6_4_k_cu_99230266_139964cuda3std3__45__cpo3endE
	.align		8
        /*0020*/ 	.dword	_ZN40_INTERNAL_9f49e5a6_4_k_cu_99230266_139964cuda3std3__45__cpo6cbeginE
	.align		8
        /*0028*/ 	.dword	_ZN40_INTERNAL_9f49e5a6_4_k_cu_99230266_139964cuda3std3__45__cpo4cendE
	.align		8
        /*0030*/ 	.dword	_ZN40_INTERNAL_9f49e5a6_4_k_cu_99230266_139964cuda3std3__442_GLOBAL__N__9f49e5a6_4_k_cu_99230266_139966ignoreE
	.align		8
        /*0038*/ 	.dword	_ZN40_INTERNAL_9f49e5a6_4_k_cu_99230266_139964cuda3std3__419piecewise_constructE
	.align		8
        /*0040*/ 	.dword	_ZN40_INTERNAL_9f49e5a6_4_k_cu_99230266_139964cuda3std3__48in_placeE
	.align		8
        /*0048*/ 	.dword	_ZN40_INTERNAL_9f49e5a6_4_k_cu_99230266_139964cuda3std6ranges3__45__cpo4swapE
	.align		8
        /*0050*/ 	.dword	_ZN40_INTERNAL_9f49e5a6_4_k_cu_99230266_139964cuda3std6ranges3__45__cpo9iter_moveE
	.align		8
        /*0058*/ 	.dword	_ZN40_INTERNAL_9f49e5a6_4_k_cu_99230266_139964cute7productE
	.align		8
        /*0060*/ 	.dword	_ZN40_INTERNAL_9f49e5a6_4_k_cu_99230266_139964cute1_E
	.align		8
        /*0068*/ 	.dword	$str$22
	.align		8
        /*0070*/ 	.dword	$str$23


//--------------------- .text._ZN7cutlass13device_kernelINS_4gemm6kernel13GemmUniversalIN4cute5tupleIJiiiiEEENS1_10collective13CollectiveMmaINS1_34MainloopSm90TmaGmmaWarpSpecializedILi3ENS5_IJNS4_1CILi1EEESB_SB_EEENS1_35KernelTmaWarpSpecializedCooperativeEEENS5_IJNSA_ILi512EEENSA_ILi32EEENSA_ILi128EEEEEEaNS5_IJlSB_lEEEaSJ_NS4_8TiledMMAINS4_8MMA_AtomIJNS4_4SM904GMMA26MMA_64x32x32_S32S8S8_SS_TNEEEENS4_6LayoutINS5_IJNSA_ILi2EEESB_SB_EEENS5_IJSB_NSA_ILi0EEEST_EEEEENS5_IJNS4_10UnderscoreESW_SW_EEEEENS4_13SM90_TMA_LOADENS4_14ComposedLayoutINS4_7SwizzleILi3ELi4ELi3EEENS4_18smem_ptr_flag_bitsILi8EEENSQ_INS5_IJNSA_ILi8EEESH_EEENS5_IJSH_SB_EEEEEEEvNS4_8identityESZ_S19_vS1A_EENS_8epilogue10collective6detail29Sm90TmaWarpSpecializedAdapterINS1D_15DefaultEpilogueIaSJ_SJ_NS1C_6thread17LinearCombinationIaLi1EiiLNS1H_9ScaleType4KindE0ELNS_15FloatRoundStyleE2EaEENS1_15EpilogueDefaultEEEEEvvEEEEvNT_6ParamsE --------------------------
	.section	.text._ZN7cutlass13device_kernelINS_4gemm6kernel13GemmUniversalIN4cute5tupleIJiiiiEEENS1_10collective13CollectiveMmaINS1_34MainloopSm90TmaGmmaWarpSpecializedILi3ENS5_IJNS4_1CILi1EEESB_SB_EEENS1_35KernelTmaWarpSpecializedCooperativeEEENS5_IJNSA_ILi512EEENSA_ILi32EEENSA_ILi128EEEEEEaNS5_IJlSB_lEEEaSJ_NS4_8TiledMMAINS4_8MMA_AtomIJNS4_4SM904GMMA26MMA_64x32x32_S32S8S8_SS_TNEEEENS4_6LayoutINS5_IJNSA_ILi2EEESB_SB_EEENS5_IJSB_NSA_ILi0EEEST_EEEEENS5_IJNS4_10UnderscoreESW_SW_EEEEENS4_13SM90_TMA_LOADENS4_14ComposedLayoutINS4_7SwizzleILi3ELi4ELi3EEENS4_18smem_ptr_flag_bitsILi8EEENSQ_INS5_IJNSA_ILi8EEESH_EEENS5_IJSH_SB_EEEEEEEvNS4_8identityESZ_S19_vS1A_EENS_8epilogue10collective6detail29Sm90TmaWarpSpecializedAdapterINS1D_15DefaultEpilogueIaSJ_SJ_NS1C_6thread17LinearCombinationIaLi1EiiLNS1H_9ScaleType4KindE0ELNS_15FloatRoundStyleE2EaEENS1_15EpilogueDefaultEEEEEvvEEEEvNT_6ParamsE,"ax",@progbits
	.align	128
.text._ZN7cutlass13device_kernelINS_4gemm6kernel13GemmUniversalIN4cute5tupleIJiiiiEEENS1_10collective13CollectiveMmaINS1_34MainloopSm90TmaGmmaWarpSpecializedILi3ENS5_IJNS4_1CILi1EEESB_SB_EEENS1_35KernelTmaWarpSpecializedCooperativeEEENS5_IJNSA_ILi512EEENSA_ILi32EEENSA_ILi128EEEEEEaNS5_IJlSB_lEEEaSJ_NS4_8TiledMMAINS4_8MMA_AtomIJNS4_4SM904GMMA26MMA_64x32x32_S32S8S8_SS_TNEEEENS4_6LayoutINS5_IJNSA_ILi2EEESB_SB_EEENS5_IJSB_NSA_ILi0EEEST_EEEEENS5_IJNS4_10UnderscoreESW_SW_EEEEENS4_13SM90_TMA_LOADENS4_14ComposedLayoutINS4_7SwizzleILi3ELi4ELi3EEENS4_18smem_ptr_flag_bitsILi8EEENSQ_INS5_IJNSA_ILi8EEESH_EEENS5_IJSH_SB_EEEEEEEvNS4_8identityESZ_S19_vS1A_EENS_8epilogue10collective6detail29Sm90TmaWarpSpecializedAdapterINS1D_15DefaultEpilogueIaSJ_SJ_NS1C_6thread17LinearCombinationIaLi1EiiLNS1H_9ScaleType4KindE0ELNS_15FloatRoundStyleE2EaEENS1_15EpilogueDefaultEEEEEvvEEEEvNT_6ParamsE:
        .type           _ZN7cutlass13device_kernelINS_4gemm6kernel13GemmUniversalIN4cute5tupleIJiiiiEEENS1_10collective13CollectiveMmaINS1_34MainloopSm90TmaGmmaWarpSpecializedILi3ENS5_IJNS4_1CILi1EEESB_SB_EEENS1_35KernelTmaWarpSpecializedCooperativeEEENS5_IJNSA_ILi512EEENSA_ILi32EEENSA_ILi128EEEEEEaNS5_IJlSB_lEEEaSJ_NS4_8TiledMMAINS4_8MMA_AtomIJNS4_4SM904GMMA26MMA_64x32x32_S32S8S8_SS_TNEEEENS4_6LayoutINS5_IJNSA_ILi2EEESB_SB_EEENS5_IJSB_NSA_ILi0EEEST_EEEEENS5_IJNS4_10UnderscoreESW_SW_EEEEENS4_13SM90_TMA_LOADENS4_14ComposedLayoutINS4_7SwizzleILi3ELi4ELi3EEENS4_18smem_ptr_flag_bitsILi8EEENSQ_INS5_IJNSA_ILi8EEESH_EEENS5_IJSH_SB_EEEEEEEvNS4_8identityESZ_S19_vS1A_EENS_8epilogue10collective6detail29Sm90TmaWarpSpecializedAdapterINS1D_15DefaultEpilogueIaSJ_SJ_NS1C_6thread17LinearCombinationIaLi1EiiLNS1H_9ScaleType4KindE0ELNS_15FloatRoundStyleE2EaEENS1_15EpilogueDefaultEEEEEvvEEEEvNT_6ParamsE,@function
        .size           _ZN7cutlass13device_kernelINS_4gemm6kernel13GemmUniversalIN4cute5tupleIJiiiiEEENS1_10collective13CollectiveMmaINS1_34MainloopSm90TmaGmmaWarpSpecializedILi3ENS5_IJNS4_1CILi1EEESB_SB_EEENS1_35KernelTmaWarpSpecializedCooperativeEEENS5_IJNSA_ILi512EEENSA_ILi32EEENSA_ILi128EEEEEEaNS5_IJlSB_lEEEaSJ_NS4_8TiledMMAINS4_8MMA_AtomIJNS4_4SM904GMMA26MMA_64x32x32_S32S8S8_SS_TNEEEENS4_6LayoutINS5_IJNSA_ILi2EEESB_SB_EEENS5_IJSB_NSA_ILi0EEEST_EEEEENS5_IJNS4_10UnderscoreESW_SW_EEEEENS4_13SM90_TMA_LOADENS4_14ComposedLayoutINS4_7SwizzleILi3ELi4ELi3EEENS4_18smem_ptr_flag_bitsILi8EEENSQ_INS5_IJNSA_ILi8EEESH_EEENS5_IJSH_SB_EEEEEEEvNS4_8identityESZ_S19_vS1A_EENS_8epilogue10collective6detail29Sm90TmaWarpSpecializedAdapterINS1D_15DefaultEpilogueIaSJ_SJ_NS1C_6thread17LinearCombinationIaLi1EiiLNS1H_9ScaleType4KindE0ELNS_15FloatRoundStyleE2EaEENS1_15EpilogueDefaultEEEEEvvEEEEvNT_6ParamsE,(.L_x_194 - _ZN7cutlass13device_kernelINS_4gemm6kernel13GemmUniversalIN4cute5tupleIJiiiiEEENS1_10collective13CollectiveMmaINS1_34MainloopSm90TmaGmmaWarpSpecializedILi3ENS5_IJNS4_1CILi1EEESB_SB_EEENS1_35KernelTmaWarpSpecializedCooperativeEEENS5_IJNSA_ILi512EEENSA_ILi32EEENSA_ILi128EEEEEEaNS5_IJlSB_lEEEaSJ_NS4_8TiledMMAINS4_8MMA_AtomIJNS4_4SM904GMMA26MMA_64x32x32_S32S8S8_SS_TNEEEENS4_6LayoutINS5_IJNSA_ILi2EEESB_SB_EEENS5_IJSB_NSA_ILi0EEEST_EEEEENS5_IJNS4_10UnderscoreESW_SW_EEEEENS4_13SM90_TMA_LOADENS4_14ComposedLayoutINS4_7SwizzleILi3ELi4ELi3EEENS4_18smem_ptr_flag_bitsILi8EEENSQ_INS5_IJNSA_ILi8EEESH_EEENS5_IJSH_SB_EEEEEEEvNS4_8identityESZ_S19_vS1A_EENS_8epilogue10collective6detail29Sm90TmaWarpSpecializedAdapterINS1D_15DefaultEpilogueIaSJ_SJ_NS1C_6thread17LinearCombinationIaLi1EiiLNS1H_9ScaleType4KindE0ELNS_15FloatRoundStyleE2EaEENS1_15EpilogueDefaultEEEEEvvEEEEvNT_6ParamsE)
        .other          _ZN7cutlass13device_kernelINS_4gemm6kernel13GemmUniversalIN4cute5tupleIJiiiiEEENS1_10collective13CollectiveMmaINS1_34MainloopSm90TmaGmmaWarpSpecializedILi3ENS5_IJNS4_1CILi1EEESB_SB_EEENS1_35KernelTmaWarpSpecializedCooperativeEEENS5_IJNSA_ILi512EEENSA_ILi32EEENSA_ILi128EEEEEEaNS5_IJlSB_lEEEaSJ_NS4_8TiledMMAINS4_8MMA_AtomIJNS4_4SM904GMMA26MMA_64x32x32_S32S8S8_SS_TNEEEENS4_6LayoutINS5_IJNSA_ILi2EEESB_SB_EEENS5_IJSB_NSA_ILi0EEEST_EEEEENS5_IJNS4_10UnderscoreESW_SW_EEEEENS4_13SM90_TMA_LOADENS4_14ComposedLayoutINS4_7SwizzleILi3ELi4ELi3EEENS4_18smem_ptr_flag_bitsILi8EEENSQ_INS5_IJNSA_ILi8EEESH_EEENS5_IJSH_SB_EEEEEEEvNS4_8identityESZ_S19_vS1A_EENS_8epilogue10collective6detail29Sm90TmaWarpSpecializedAdapterINS1D_15DefaultEpilogueIaSJ_SJ_NS1C_6thread17LinearCombinationIaLi1EiiLNS1H_9ScaleType4KindE0ELNS_15FloatRoundStyleE2EaEENS1_15EpilogueDefaultEEEEEvvEEEEvNT_6ParamsE,@"STO_CUDA_ENTRY STV_DEFAULT"
_ZN7cutlass13device_kernelINS_4gemm6kernel13GemmUniversalIN4cute5tupleIJiiiiEEENS1_10collective13CollectiveMmaINS1_34MainloopSm90TmaGmmaWarpSpecializedILi3ENS5_IJNS4_1CILi1EEESB_SB_EEENS1_35KernelTmaWarpSpecializedCooperativeEEENS5_IJNSA_ILi512EEENSA_ILi32EEENSA_ILi128EEEEEEaNS5_IJlSB_lEEEaSJ_NS4_8TiledMMAINS4_8MMA_AtomIJNS4_4SM904GMMA26MMA_64x32x32_S32S8S8_SS_TNEEEENS4_6LayoutINS5_IJNSA_ILi2EEESB_SB_EEENS5_IJSB_NSA_ILi0EEEST_EEEEENS5_IJNS4_10UnderscoreESW_SW_EEEEENS4_13SM90_TMA_LOADENS4_14ComposedLayoutINS4_7SwizzleILi3ELi4ELi3EEENS4_18smem_ptr_flag_bitsILi8EEENSQ_INS5_IJNSA_ILi8EEESH_EEENS5_IJSH_SB_EEEEEEEvNS4_8identityESZ_S19_vS1A_EENS_8epilogue10collective6detail29Sm90TmaWarpSpecializedAdapterINS1D_15DefaultEpilogueIaSJ_SJ_NS1C_6thread17LinearCombinationIaLi1EiiLNS1H_9ScaleType4KindE0ELNS_15FloatRoundStyleE2EaEENS1_15EpilogueDefaultEEEEEvvEEEEvNT_6ParamsE:
[----:B------:R-:W0:Y:S01]  /*0000*/  LDC R1, c[0x0][0x28] ;  /* 0x00000a00ff017b82 */ /* 0x000e220000000800 */
[----:B------:R-:W1:Y:S01]  /*0010*/  S2R R3, SR_TID.X ;  /* 0x0000000000037919 */ /* 0x000e620000002100 */
[----:B------:R-:W-:Y:S01]  /*0020*/  ELECT P0, URZ, PT ;  /* 0x00000000003f782f */ /* 0x000fe20003800000 */
[----:B------:R-:W-:Y:S01]  /*0030*/  BSSY B0, `(.L_x_0) ;  /* 0x000000f000007945 */ /* 0x000fe20003800000 */
[--C-:B-1----:R-:W-:Y:S02]  /*0040*/  SHF.R.U32.HI R0, RZ, 0x5, R3.reuse ;  /* 0x00000005ff007819 */ /* 0x102fe40000011603 */
[----:B------:R-:W-:-:S03]  /*0050*/  SHF.R.U32.HI R14, RZ, 0x7, R3 ;  /* 0x00000007ff0e7819 */ /* 0x000fc60000011603 */
[----:B------:R-:W1:Y:S04]  /*0060*/  SHFL.IDX PT, R4, R0, RZ, 0x1f ;  /* 0x00001fff00047589 */ /* 0x000e6800000e0000 */
[----:B------:R2:W3:Y:S01]  /*0070*/  SHFL.IDX PT, R10, R14, RZ, 0x1f ;  /* 0x00001fff0e0a7589 */ /* 0x0004e200000e0000 */
[----:B-1----:R-:W-:-:S13]  /*0080*/  ISETP.NE.OR P0, PT, R4, RZ, !P0 ;  /* 0x000000ff0400720c */ /* 0x002fda0004705670 */
[----:B0-23--:R-:W-:Y:S05]  /*0090*/  @P0 BRA `(.L_x_1) ;  /* 0x0000000000200947 */ /* 0x00dfea0003800000 */
[----:B------:R-:W-:Y:S02]  /*00a0*/  ULDC.64 UR4, c[0x0][0x198] ;  /* 0x0000660000047ab9 */ /* 0x000fe40000000a00 */
[----:B------:R-:W-:Y:S02]  /*00b0*/  UIADD3 UR6, UP0, UR4, 0xf0, URZ ;  /* 0x000000f004067890 */ /* 0x000fe4000ff1e03f */
[----:B------:R-:W-:Y:S02]  /*00c0*/  UIADD3 UR4, UP1, UR4, 0x1f0, URZ ;  /* 0x000001f004047890 */ /* 0x000fe4000ff3e03f */
[----:B------:R-:W-:Y:S02]  /*00d0*/  UIADD3.X UR7, URZ, UR5, URZ, UP0, !UPT ;  /* 0x000000053f077290 */ /* 0x000fe400087fe43f */
[----:B------:R-:W-:-:S07]  /*00e0*/  UIADD3.X UR5, URZ, UR5, URZ, UP1, !UPT ;  /* 0x000000053f057290 */ /* 0x000fce0008ffe43f */
[----:B------:R0:W-:Y:S02]  /*00f0*/  UTMACCTL.PF [UR6] ;  /* 0x00000000060079b9 */ /* 0x0001e40008040000 */
[----:B------:R0:W-:Y:S02]  /*0100*/  UTMACCTL.PF [UR4] ;  /* 0x00000000040079b9 */ /* 0x0001e40008040000 */
[----:B0-----:R-:W-:Y:S01]  /*0110*/  NOP ;  /* 0x0000000000007918 */ /* 0x001fe20000000000 */
.L_x_1:
[----:B------:R-:W-:Y:S05]  /*0120*/  BSYNC B0 ;  /* 0x0000000000007941 */ /* 0x000fea0003800000 */
.L_x_0:
[----:B------:R-:W0:Y:S02]  /*0130*/  SHFL.IDX PT, R2, R0, RZ, 0x1f ;  /* 0x00001fff00027589 */ /* 0x000e2400000e0000 */
[----:B0-----:R-:W-:-:S13]  /*0140*/  ISETP.NE.AND P0, PT, R2, RZ, PT ;  /* 0x000000ff0200720c */ /* 0x001fda0003f05270 */
[----:B------:R-:W-:Y:S05]  /*0150*/  @P0 BRA `(.L_x_2) ;  /* 0x0000000000500947 */ /* 0x000fea0003800000 */
[----:B------:R-:W0:Y:S01]  /*0160*/  S2UR UR8, SR_CgaCtaId ;  /* 0x00000000000879c3 */ /* 0x000e220000008800 */
[----:B------:R-:W-:Y:S01]  /*0170*/  UMOV UR4, 0x400 ;  /* 0x0000040000047882 */ /* 0x000fe20000000000 */
[----:B------:R-:W-:Y:S01]  /*0180*/  UMOV UR5, 0x1 ;  /* 0x0000000100057882 */ /* 0x000fe20000000000 */
[----:B------:R-:W-:Y:S01]  /*0190*/  UMOV UR6, 0x100 ;  /* 0x0000010000067882 */ /* 0x000fe20000000000 */
[----:B------:R-:W-:Y:S01]  /*01a0*/  ELECT P0, URZ, PT ;  /* 0x00000000003f782f */ /* 0x000fe20003800000 */
[----:B------:R-:W-:-:S04]  /*01b0*/  UIADD3 UR6, -UR6, 0x100000, URZ ;  /* 0x0010000006067890 */ /* 0x000fc8000fffe13f */
[----:B------:R-:W-:Y:S02]  /*01c0*/  USHF.L.U32 UR7, UR6, 0xb, URZ ;  /* 0x0000000b06077899 */ /* 0x000fe4000800063f */
[----:B------:R-:W-:Y:S02]  /*01d0*/  USHF.L.U32 UR6, UR6, 0x1, URZ ;  /* 0x0000000106067899 */ /* 0x000fe4000800063f */
[----:B0-----:R-:W-:Y:S02]  /*01e0*/  ULEA UR8, UR8, UR4, 0x18 ;  /* 0x0000000408087291 */ /* 0x001fe4000f8ec03f */
[----:B------:R-:W-:-:S04]  /*01f0*/  UIADD3 UR4, -UR5, 0x100000, URZ ;  /* 0x0010000005047890 */ /* 0x000fc8000fffe13f */
[----:B------:R-:W-:Y:S02]  /*0200*/  USHF.L.U32 UR5, UR4, 0xb, URZ ;  /* 0x0000000b04057899 */ /* 0x000fe4000800063f */
[----:B------:R-:W-:Y:S01]  /*0210*/  USHF.L.U32 UR4, UR4, 0x1, URZ ;  /* 0x0000000104047899 */ /* 0x000fe2000800063f */
[----:B------:R-:W0:Y:S11]  /*0220*/  FENCE.VIEW.ASYNC.S ;  /* 0x00000000000073c6 */ /* 0x000e360000000000 */
[----:B0-----:R0:W1:Y:S01]  /*0230*/  SYNCS.EXCH.64 URZ, [UR8], UR4 ;  /* 0x00000004083f75b2 */ /* 0x0010620008000100 */
[----:B------:R0:W2:Y:S01]  /*0240*/  SYNCS.EXCH.64 URZ, [UR8+0x18], UR6 ;  /* 0x00001806083f75b2 */ /* 0x0000a20008000100 */
[----:B------:R0:W3:Y:S01]  /*0250*/  SYNCS.EXCH.64 URZ, [UR8+0x8], UR4 ;  /* 0x00000804083f75b2 */ /* 0x0000e20008000100 */
[----:B------:R0:W4:Y:S01]  /*0260*/  SYNCS.EXCH.64 URZ, [UR8+0x20], UR6 ;  /* 0x00002006083f75b2 */ /* 0x0001220008000100 */
[----:B------:R0:W0:Y:S01]  /*0270*/  SYNCS.EXCH.64 URZ, [UR8+0x10], UR4 ;  /* 0x00001004083f75b2 */ /* 0x0000220008000100 */
[----:B------:R0:W0:Y:S01]  /*0280*/  SYNCS.EXCH.64 URZ, [UR8+0x28], UR6 ;  /* 0x00002806083f75b2 */ /* 0x0000220008000100 */
[----:B------:R-:W-:Y:S01]  /*0290*/  NOP ;  /* 0x0000000000007918 */ /* 0x000fe20000000000 */
.L_x_2:
[----:B------:R-:W5:Y:S01]  /*02a0*/  SHFL.IDX PT, R0, R0, RZ, 0x1f ;  /* 0x00001fff00007589 */ /* 0x000f6200000e0000 */
[----:B------:R-:W1:Y:S01]  /*02b0*/  LDC R2, c[0x0][0x65c] ;  /* 0x00019700ff027b82 */ /* 0x000e620000000800 */
[----:B------:R-:W-:Y:S02]  /*02c0*/  ELECT P0, URZ, PT ;  /* 0x00000000003f782f */ /* 0x000fe40003800000 */
[----:B------:R-:W-:Y:S01]  /*02d0*/  LOP3.LUT R7, R7, 0xfffffdff, RZ, 0xc0, !PT ;  /* 0xfffffdff07077812 */ /* 0x000fe200078ec0ff */
[----:B------:R-:W2:Y:S01]  /*02e0*/  S2R R5, SR_CTAID.Y ;  /* 0x0000000000057919 */ /* 0x000ea20000002600 */
[----:B0-----:R-:W-:Y:S01]  /*02f0*/  UMOV UR4, 0x20 ;  /* 0x0000002000047882 */ /* 0x001fe20000000000 */
[----:B------:R-:W-:Y:S01]  /*0300*/  NOP ;  /* 0x0000000000007918 */ /* 0x000fe20000000000 */
[----:B------:R-:W-:Y:S01]  /*0310*/  ISETP.NE.AND P2, PT, R10, RZ, PT ;  /* 0x000000ff0a00720c */ /* 0x000fe20003f45270 */
[----:B------:R-:W0:Y:S01]  /*0320*/  S2R R6, SR_CTAID.X ;  /* 0x0000000000067919 */ /* 0x000e220000002500 */
[----:B------:R-:W-:Y:S01]  /*0330*/  NOP ;  /* 0x0000000000007918 */ /* 0x000fe20000000000 */
[----:B-----5:R-:W-:-:S02]  /*0340*/  ISETP.NE.OR P0, PT, R0, RZ, !P0 ;  /* 0x000000ff0000720c */ /* 0x020fc40004705670 */
[----:B-1----:R-:W-:-:S11]  /*0350*/  ISETP.NE.AND P3, PT, R2, 0x1, PT ;  /* 0x000000010200780c */ /* 0x002fd60003f65270 */
[----:B------:R-:W-:Y:S01]  /*0360*/  VOTEU.ALL UP0, P0 ;  /* 0x00000000003f7886 */ /* 0x000fe20000000000 */
[----:B------:R-:W-:Y:S01]  /*0370*/  VOTEU.ALL UP1, P0 ;  /* 0x00000000003f7886 */ /* 0x000fe20000020000 */
[----:B------:R-:W-:Y:S01]  /*0380*/  @P3 LOP3.LUT R7, R7, 0x200, RZ, 0xfc, !PT ;  /* 0x0000020007073812 */ /* 0x000fe200078efcff */
[----:B------:R-:W0:Y:S01]  /*0390*/  @P3 LDC R17, c[0x0][0x10] ;  /* 0x00000400ff113b82 */ /* 0x000e220000000800 */
[----:B------:R-:W-:Y:S01]  /*03a0*/  SHF.R.S32.HI R7, RZ, 0x1f, R4 ;  /* 0x0000001fff077819 */ /* 0x000fe20000011404 */
[----:B------:R-:W-:Y:S01]  /*03b0*/  @!UP0 UMOV UR6, 0x400 ;  /* 0x0000040000068882 */ /* 0x000fe20000000000 */
[----:B------:R-:W-:-:S04]  /*03c0*/  @!UP0 UIADD3 UR4, -UR4, 0x100000, URZ ;  /* 0x0010000004048890 */ /* 0x000fc8000fffe13f */
[----:B------:R-:W-:Y:S02]  /*03d0*/  @!UP0 USHF.L.U32 UR5, UR4, 0xb, URZ ;  /* 0x0000000b04058899 */ /* 0x000fe4000800063f */
[----:B------:R-:W-:Y:S01]  /*03e0*/  @!UP0 USHF.L.U32 UR4, UR4, 0x1, URZ ;  /* 0x0000000104048899 */ /* 0x000fe2000800063f */
[----:B--2---:R-:W-:Y:S01]  /*03f0*/  @P3 IMAD.MOV.U32 R8, RZ, RZ, R5 ;  /* 0x000000ffff083224 */ /* 0x004fe200078e0005 */
[----:B------:R-:W-:Y:S01]  /*0400*/  LEA.HI R7, R7, R4, RZ, 0x2 ;  /* 0x0000000407077211 */ /* 0x000fe200078f10ff */
[----:B------:R-:W-:Y:S01]  /*0410*/  @P3 IMAD.MOV.U32 R9, RZ, RZ, RZ ;  /* 0x000000ffff093224 */ /* 0x000fe200078e00ff */
[----:B------:R-:W1:Y:S02]  /*0420*/  @!UP0 S2UR UR7, SR_CgaCtaId ;  /* 0x00000000000789c3 */ /* 0x000e640000008800 */
[----:B------:R-:W-:-:S05]  /*0430*/  LOP3.LUT R7, R7, 0xfffffffc, RZ, 0xc0, !PT ;  /* 0xfffffffc07077812 */ /* 0x000fca00078ec0ff */
[----:B------:R-:W-:Y:S01]  /*0440*/  IMAD.IADD R0, R4, 0x1, -R7 ;  /* 0x0000000104007824 */ /* 0x000fe200078e0a07 */
[----:B------:R-:W-:Y:S01]  /*0450*/  LOP3.LUT R4, R3, 0x7f, RZ, 0xc0, !PT ;  /* 0x0000007f03047812 */ /* 0x000fe200078ec0ff */
[----:B------:R-:W2:Y:S01]  /*0460*/  @!P3 LDC R11, c[0x0][0xc] ;  /* 0x00000300ff0bbb82 */ /* 0x000ea20000000800 */
[----:B------:R-:W-:Y:S02]  /*0470*/  IMAD.MOV.U32 R7, RZ, RZ, RZ ;  /* 0x000000ffff077224 */ /* 0x000fe400078e00ff */
[----:B------:R-:W-:Y:S01]  /*0480*/  ISETP.NE.AND P1, PT, R0, 0x3, PT ;  /* 0x000000030000780c */ /* 0x000fe20003f25270 */
[----:B0-----:R-:W-:Y:S01]  /*0490*/  @P3 IMAD.WIDE.U32 R16, R6, R17, R8 ;  /* 0x0000001106103225 */ /* 0x001fe200078e0008 */
[----:B-1----:R-:W-:Y:S01]  /*04a0*/  @!UP0 ULEA UR8, UR7, UR6, 0x18 ;  /* 0x0000000607088291 */ /* 0x002fe2000f8ec03f */
[----:B------:R-:W-:Y:S02]  /*04b0*/  VOTEU.ALL UP0, P0 ;  /* 0x00000000003f7886 */ /* 0x000fe40000000000 */
[----:B------:R-:W-:Y:S01]  /*04c0*/  ULDC UR6, c[0x0][0xc] ;  /* 0x0000030000067ab9 */ /* 0x000fe20000000800 */
[----:B------:R-:W-:Y:S01]  /*04d0*/  ISETP.EQ.OR P0, PT, R0, RZ, !P1 ;  /* 0x000000ff0000720c */ /* 0x000fe20004f02670 */
[----:B------:R-:W-:-:S03]  /*04e0*/  ULDC UR7, c[0x0][0x10] ;  /* 0x0000040000077ab9 */ /* 0x000fc60000000800 */
[C---:B------:R-:W-:Y:S01]  /*04f0*/  ISETP.EQ.AND P0, PT, R10.reuse, RZ, P0 ;  /* 0x000000ff0a00720c */ /* 0x040fe20000702270 */
[----:B------:R-:W-:Y:S02]  /*0500*/  VIADD R10, R10, 0xffffffff ;  /* 0xffffffff0a0a7836 */ /* 0x000fe40000000000 */
[----:B--2---:R-:W-:Y:S01]  /*0510*/  @!P3 IMAD.WIDE.U32 R8, R11, R5, R6 ;  /* 0x000000050b08b225 */ /* 0x004fe200078e0006 */
[----:B------:R-:W0:Y:S02]  /*0520*/  FENCE.VIEW.ASYNC.S ;  /* 0x00000000000073c6 */ /* 0x000e240000000000 */
[----:B0-----:R-:W3:Y:S01]  /*0530*/  @!UP0 SYNCS.EXCH.64 URZ, [UR8+0x40], UR4 ;  /* 0x00004004083f85b2 */ /* 0x001ee20008000100 */
[----:B------:R-:W-:Y:S01]  /*0540*/  SEL R18, RZ, 0x1, !P0 ;  /* 0x00000001ff127807 */ /* 0x000fe20004000000 */
[----:B------:R-:W-:Y:S01]  /*0550*/  @P3 IMAD.MOV.U32 R11, RZ, RZ, RZ ;  /* 0x000000ffff0b3224 */ /* 0x000fe200078e00ff */
[----:B------:R-:W-:Y:S01]  /*0560*/  ISETP.GE.U32.AND P1, PT, R10, 0x2, PT ;  /* 0x000000020a00780c */ /* 0x000fe20003f26070 */
[----:B------:R-:W-:-:S02]  /*0570*/  @!P3 IMAD.MOV.U32 R16, RZ, RZ, R8 ;  /* 0x000000ffff10b224 */ /* 0x000fc400078e0008 */
[----:B------:R-:W-:Y:S01]  /*0580*/  @P3 IMAD.IADD R17, R17, 0x1, R11 ;  /* 0x0000000111113824 */ /* 0x000fe200078e020b */
[----:B------:R-:W-:Y:S01]  /*0590*/  SEL R18, R18, 0x2, P1 ;  /* 0x0000000212127807 */ /* 0x000fe20000800000 */
[----:B------:R-:W-:Y:S01]  /*05a0*/  @!P3 IMAD.MOV.U32 R17, RZ, RZ, R9 ;  /* 0x000000ffff11b224 */ /* 0x000fe200078e0009 */
[----:B------:R0:W3:Y:S01]  /*05b0*/  @!UP1 SYNCS.EXCH.64 URZ, [UR8+0x48], UR4 ;  /* 0x00004804083f95b2 */ /* 0x0000e20008000100 */
[----:B------:R-:W-:Y:S01]  /*05c0*/  NOP ;  /* 0x0000000000007918 */ /* 0x000fe20000000000 */
[----:B0-----:R-:W-:-:S03]  /*05d0*/  UIMAD.WIDE.U32 UR4, UR6, UR7, URZ ;  /* 0x00000007060472a5 */ /* 0x001fc6000f8e003f */
[----:B------:R-:W-:Y:S02]  /*05e0*/  ULDC UR6, c[0x0][0x14] ;  /* 0x0000050000067ab9 */ /* 0x000fe40000000800 */
[----:B------:R-:W-:Y:S02]  /*05f0*/  UIMAD.WIDE.U32 UR36, UR4, UR6, URZ ;  /* 0x00000006042472a5 */ /* 0x000fe4000f8e003f */
[----:B------:R-:W-:-:S04]  /*0600*/  UIMAD UR42, UR5, UR6, URZ ;  /* 0x00000006052a72a4 */ /* 0x000fc8000f8e023f */
[----:B------:R-:W-:Y:S01]  /*0610*/  UIADD3 UR42, UR37, UR42, URZ ;  /* 0x0000002a252a7290 */ /* 0x000fe2000fffe03f */
[----:B---34-:R-:W-:Y:S06]  /*0620*/  BAR.SYNC.DEFER_BLOCKING 0x0 ;  /* 0x0000000000007b1d */ /* 0x018fec0000010000 */
[----:B------:R-:W-:Y:S05]  /*0630*/  @!P2 BRA `(.L_x_3) ;  /* 0x000000680060a947 */ /* 0x000fea0003800000 */
[----:B------:R-:W-:-:S13]  /*0640*/  ISETP.GT.U32.AND P0, PT, R10, 0x1, PT ;  /* 0x000000010a00780c */ /* 0x000fda0003f04070 */
[----:B------:R-:W-:Y:S05]  /*0650*/  @P0 EXIT ;  /* 0x000000000000094d */ /* 0x000fea0003800000 */
[----:B------:R-:W-:Y:S01]  /*0660*/  ULDC.64 UR4, c[0x0][0x650] ;  /* 0x0001940000047ab9 */ /* 0x000fe20000000a00 */
[----:B------:R-:W-:Y:S01]  /*0670*/  PRMT R0, RZ, 0x7610, R0 ;  /* 0x00007610ff007816 */ /* 0x000fe20000000000 */
[----:B------:R-:W-:Y:S01]  /*0680*/  IMAD.MOV.U32 R101, RZ, RZ, -0x1 ;  /* 0xffffffffff657424 */ /* 0x000fe200078e00ff */
[----:B------:R-:W-:Y:S01]  /*0690*/  ISETP.GE.U32.AND P0, PT, R16, UR4, PT ;  /* 0x0000000410007c0c */ /* 0x000fe2000bf06070 */
[----:B------:R-:W-:Y:S02]  /*06a0*/  IMAD.MOV.U32 R102, RZ, RZ, -0x1 ;  /* 0xffffffffff667424 */ /* 0x000fe400078e00ff */
[----:B------:R-:W-:Y:S01]  /*06b0*/  IMAD.MOV.U32 R100, RZ, RZ, -0x1 ;  /* 0xffffffffff647424 */ /* 0x000fe200078e00ff */
[----:B------:R-:W-:-:S13]  /*06c0*/  ISETP.GE.U32.AND.EX P0, PT, R17, UR5, PT, P0 ;  /* 0x0000000511007c0c */ /* 0x000fda000bf06100 */
[----:B------:R-:W-:Y:S05]  /*06d0*/  @P0 BRA `(.L_x_4) ;  /* 0x0000000400540947 */ /* 0x000fea0003800000 */
[----:B------:R-:W0:Y:S01]  /*06e0*/  LDC.64 R20, c[0x0][0x628] ;  /* 0x00018a00ff147b82 */ /* 0x000e220000000a00 */
[----:B------:R-:W-:Y:S02]  /*06f0*/  IMAD.MOV.U32 R8, RZ, RZ, R16 ;  /* 0x000000ffff087224 */ /* 0x000fe400078e0010 */
[----:B------:R-:W-:-:S05]  /*0700*/  IMAD.MOV.U32 R9, RZ, RZ, R17 ;  /* 0x000000ffff097224 */ /* 0x000fca00078e0011 */
[----:B------:R-:W1:Y:S08]  /*0710*/  LDC R0, c[0x0][0x630] ;  /* 0x00018c00ff007b82 */ /* 0x000e700000000800 */
[----:B------:R-:W2:Y:S01]  /*0720*/  LDC.64 R22, c[0x0][0x620] ;  /* 0x00018800ff167b82 */ /* 0x000ea20000000a00 */
[----:B0-----:R-:W-:-:S04]  /*0730*/  ISETP.NE.U32.AND P0, PT, R20, RZ, PT ;  /* 0x000000ff1400720c */ /* 0x001fc80003f05070 */
[----:B------:R-:W-:-:S13]  /*0740*/  ISETP.NE.AND.EX P0, PT, R21, RZ, PT, P0 ;  /* 0x000000ff1500720c */ /* 0x000fda0003f05300 */
[----:B-12---:R-:W-:Y:S05]  /*0750*/  @!P0 BRA `(.L_x_5) ;  /* 0x0000000000288947 */ /* 0x006fea0003800000 */
[----:B------:R-:W0:Y:S02]  /*0760*/  LDC R13, c[0x0][0x634] ;  /* 0x00018d00ff0d7b82 */ /* 0x000e240000000800 */
[----:B0-----:R-:W-:-:S05]  /*0770*/  IADD3 R13, P0, R16, R13, RZ ;  /* 0x0000000d100d7210 */ /* 0x001fca0007f1e0ff */
[----:B------:R-:W-:-:S04]  /*0780*/  IMAD.X R15, RZ, RZ, R17, P0 ;  /* 0x000000ffff0f7224 */ /* 0x000fc800000e0611 */
[----:B------:R-:W-:-:S04]  /*0790*/  IMAD.WIDE.U32 R8, R15, R20, RZ ;  /* 0x000000140f087225 */ /* 0x000fc800078e00ff */
[----:B------:R-:W-:-:S04]  /*07a0*/  IMAD.WIDE.U32 R10, P0, R13, R21, R8 ;  /* 0x000000150d0a7225 */ /* 0x000fc80007800008 */
[----:B------:R-:W-:-:S04]  /*07b0*/  IMAD.WIDE.U32 R8, R13, R20, RZ ;  /* 0x000000140d087225 */ /* 0x000fc800078e00ff */
[----:B------:R-:W-:Y:S01]  /*07c0*/  IMAD.X R13, RZ, RZ, RZ, P0 ;  /* 0x000000ffff0d7224 */ /* 0x000fe200000e06ff */
[----:B------:R-:W-:Y:S01]  /*07d0*/  IADD3 RZ, P0, R9, R10, RZ ;  /* 0x0000000a09ff7210 */ /* 0x000fe20007f1e0ff */
[----:B------:R-:W-:-:S04]  /*07e0*/  IMAD.MOV.U32 R12, RZ, RZ, R11 ;  /* 0x000000ffff0c7224 */ /* 0x000fc800078e000b */
[----:B------:R-:W-:-:S08]  /*07f0*/  IMAD.WIDE.U32.X R8, R15, R21, R12, P0 ;  /* 0x000000150f087225 */ /* 0x000fd000000e040c */
.L_x_5:
[-CC-:B------:R-:W-:Y:S01]  /*0800*/  SHF.R.U64 R100, R8, R0.reuse, R9.reuse ;  /* 0x0000000008647219 */ /* 0x180fe20000001209 */
[----:B------:R-:W0:Y:S01]  /*0810*/  LDC R12, c[0x0][0x618] ;  /* 0x00018600ff0c7b82 */ /* 0x000e220000000800 */
[----:B------:R-:W-:Y:S01]  /*0820*/  SHF.R.U32.HI R7, RZ, R0, R9 ;  /* 0x00000000ff077219 */ /* 0x000fe20000011609 */
[----:B------:R-:W-:Y:S01]  /*0830*/  ULDC UR4, c[0x0][0x150] ;  /* 0x0000540000047ab9 */ /* 0x000fe20000000800 */
[----:B------:R-:W-:Y:S02]  /*0840*/  IADD3 R11, P0, RZ, -R100, RZ ;  /* 0x80000064ff0b7210 */ /* 0x000fe40007f1e0ff */
[----:B------:R-:W-:-:S03]  /*0850*/  I2FP.F32.U32 R0, R6 ;  /* 0x0000000600007245 */ /* 0x000fc60000201000 */
[----:B------:R-:W1:Y:S01]  /*0860*/  LDC.64 R30, c[0x0][0x640] ;  /* 0x00019000ff1e7b82 */ /* 0x000e620000000a00 */
[----:B------:R-:W-:Y:S02]  /*0870*/  IMAD.X R13, RZ, RZ, ~R7, P0 ;  /* 0x000000ffff0d7224 */ /* 0x000fe400000e0e07 */
[----:B------:R-:W-:Y:S01]  /*0880*/  FMUL R0, R0, UR4 ;  /* 0x0000000400007c20 */ /* 0x000fe20008400000 */
[----:B------:R-:W-:Y:S01]  /*0890*/  IMAD.WIDE.U32 R8, R11, R22, R16 ;  /* 0x000000160b087225 */ /* 0x000fe200078e0010 */
[----:B------:R-:W-:-:S03]  /*08a0*/  ULDC UR4, c[0x0][0x154] ;  /* 0x0000550000047ab9 */ /* 0x000fc60000000800 */
[----:B------:R-:W-:Y:S01]  /*08b0*/  IMAD R10, R13, R22, RZ ;  /* 0x000000160d0a7224 */ /* 0x000fe200078e02ff */
[----:B------:R-:W2:Y:S01]  /*08c0*/  LDC R7, c[0x0][0x144] ;  /* 0x00005100ff077b82 */ /* 0x000ea20000000800 */
[----:B------:R-:W3:Y:S02]  /*08d0*/  F2I.U32.TRUNC.NTZ R0, R0 ;  /* 0x0000000000007305 */ /* 0x000ee4000020f000 */
[----:B------:R-:W-:-:S04]  /*08e0*/  IMAD R11, R11, R23, R10 ;  /* 0x000000170b0b7224 */ /* 0x000fc800078e020a */
[----:B------:R-:W-:Y:S01]  /*08f0*/  IMAD.IADD R9, R9, 0x1, R11 ;  /* 0x0000000109097824 */ /* 0x000fe200078e020b */
[----:B------:R-:W4:Y:S01]  /*0900*/  LDC R24, c[0x0][0x608] ;  /* 0x00018200ff187b82 */ /* 0x000f220000000800 */
[----:B------:R-:W-:-:S03]  /*0910*/  IMAD.MOV.U32 R11, RZ, RZ, -0x1 ;  /* 0xffffffffff0b7424 */ /* 0x000fc600078e00ff */
[-CC-:B0-----:R-:W-:Y:S02]  /*0920*/  SHF.R.U64 R22, R8, R12.reuse, R9.reuse ;  /* 0x0000000c08167219 */ /* 0x181fe40000001209 */
[----:B------:R-:W-:Y:S02]  /*0930*/  I2FP.F32.U32 R8, R5 ;  /* 0x0000000500087245 */ /* 0x000fe40000201000 */
[----:B------:R-:W0:Y:S01]  /*0940*/  LDC R28, c[0x0][0x658] ;  /* 0x00019600ff1c7b82 */ /* 0x000e220000000800 */
[----:B-1----:R-:W-:Y:S01]  /*0950*/  ISETP.NE.U32.AND P0, PT, R30, RZ, PT ;  /* 0x000000ff1e00720c */ /* 0x002fe20003f05070 */
[----:B---3--:R-:W-:Y:S02]  /*0960*/  IMAD.MOV R10, RZ, RZ, -R0 ;  /* 0x000000ffff0a7224 */ /* 0x008fe400078e0a00 */
[----:B------:R-:W-:Y:S01]  /*0970*/  FMUL R8, R8, UR4 ;  /* 0x0000000408087c20 */ /* 0x000fe20008400000 */
[----:B------:R-:W-:Y:S02]  /*0980*/  SHF.R.U32.HI R9, RZ, R12, R9 ;  /* 0x0000000cff097219 */ /* 0x000fe40000011609 */
[----:B------:R-:W-:Y:S01]  /*0990*/  ISETP.NE.AND.EX P0, PT, R31, RZ, PT, P0 ;  /* 0x000000ff1f00720c */ /* 0x000fe20003f05300 */
[----:B------:R1:W3:Y:S01]  /*09a0*/  F2I.U32.TRUNC.NTZ R15, R8 ;  /* 0x00000008000f7305 */ /* 0x0002e2000020f000 */
[----:B------:R-:W1:Y:S01]  /*09b0*/  LDC R20, c[0x0][0x148] ;  /* 0x00005200ff147b82 */ /* 0x000e620000000800 */
[----:B--2---:R-:W-:-:S07]  /*09c0*/  IMAD R0, R7, R10, R6 ;  /* 0x0000000a07007224 */ /* 0x004fce00078e0206 */
[----:B------:R-:W2:Y:S01]  /*09d0*/  LDC R26, c[0x0][0x600] ;  /* 0x00018000ff1a7b82 */ /* 0x000ea20000000800 */
[-CC-:B----4-:R-:W-:Y:S02]  /*09e0*/  SHF.R.U64 R32, R22, R24.reuse, R9.reuse ;  /* 0x0000001816207219 */ /* 0x190fe40000001209 */
[----:B------:R-:W-:Y:S01]  /*09f0*/  SHF.R.U32.HI R7, RZ, R24, R9 ;  /* 0x00000018ff077219 */ /* 0x000fe20000011609 */
[----:B------:R-:W-:-:S04]  /*0a00*/  IMAD.MOV.U32 R9, RZ, RZ, 0x1 ;  /* 0x00000001ff097424 */ /* 0x000fc800078e00ff */
[----:B------:R-:W4:Y:S01]  /*0a10*/  LDC R21, c[0x0][0x648] ;  /* 0x00019200ff157b82 */ /* 0x000f220000000800 */
[-C--:B0-----:R-:W-:Y:S02]  /*0a20*/  SHF.L.U32 R6, R11, R28.reuse, RZ ;  /* 0x0000001c0b067219 */ /* 0x081fe400000006ff */
[--C-:B------:R-:W-:Y:S02]  /*0a30*/  SHF.R.U64 R24, R32, R28, R7.reuse ;  /* 0x0000001c20187219 */ /* 0x100fe40000001207 */
[----:B------:R-:W-:Y:S02]  /*0a40*/  LOP3.LUT R13, RZ, R6, RZ, 0x33, !PT ;  /* 0x00000006ff0d7212 */ /* 0x000fe400078e33ff */
[-C--:B------:R-:W-:Y:S01]  /*0a50*/  SHF.R.U32.HI R7, RZ, R28.reuse, R7 ;  /* 0x0000001cff077219 */ /* 0x080fe20000011607 */
[----:B------:R-:W0:Y:S01]  /*0a60*/  LDC R23, c[0x0][0x638] ;  /* 0x00018e00ff177b82 */ /* 0x000e220000000800 */
[----:B------:R-:W-:Y:S01]  /*0a70*/  SHF.L.U32 R12, R9, R28, RZ ;  /* 0x0000001c090c7219 */ /* 0x000fe200000006ff */
[----:B------:R-:W-:-:S06]  /*0a80*/  IMAD.MOV.U32 R6, RZ, RZ, R24 ;  /* 0x000000ffff067224 */ /* 0x000fcc00078e0018 */
[----:B------:R-:W0:Y:S01]  /*0a90*/  LDC R101, c[0x0][0x610] ;  /* 0x00018400ff657b82 */ /* 0x000e220000000800 */
[----:B-1-3--:R-:W-:Y:S05]  /*0aa0*/  @!P0 BRA `(.L_x_6) ;  /* 0x0000000000288947 */ /* 0x00afea0003800000 */
[----:B------:R-:W1:Y:S02]  /*0ab0*/  LDC R11, c[0x0][0x64c] ;  /* 0x00019300ff0b7b82 */ /* 0x000e640000000800 */
[----:B-1----:R-:W-:-:S05]  /*0ac0*/  IADD3 R11, P0, R24, R11, RZ ;  /* 0x0000000b180b7210 */ /* 0x002fca0007f1e0ff */
        /* <DEDUP_REMOVED lines=8> */
.L_x_6:
[----:B----4-:R-:W-:Y:S01]  /*0b50*/  SHF.R.U64 R6, R6, R21, R7 ;  /* 0x0000001506067219 */ /* 0x010fe20000001207 */
[----:B--2---:R-:W-:Y:S01]  /*0b60*/  VIADD R7, R26, 0xffffffff ;  /* 0xffffffff1a077836 */ /* 0x004fe20000000000 */
[----:B------:R-:W-:Y:S01]  /*0b70*/  LOP3.LUT R13, R32, R13, RZ, 0xc0, !PT ;  /* 0x0000000d200d7212 */ /* 0x000fe200078ec0ff */
[----:B------:R-:W-:Y:S02]  /*0b80*/  IMAD.MOV R15, RZ, RZ, -R15 ;  /* 0x000000ffff0f7224 */ /* 0x000fe400078e0a0f */
[----:B------:R-:W-:Y:S02]  /*0b90*/  IMAD.MOV R8, RZ, RZ, -R6 ;  /* 0x000000ffff087224 */ /* 0x000fe400078e0a06 */
[----:B------:R-:W-:Y:S01]  /*0ba0*/  IMAD R13, R12, R6, R13 ;  /* 0x000000060c0d7224 */ /* 0x000fe200078e020d */
[----:B------:R-:W-:Y:S01]  /*0bb0*/  LOP3.LUT R6, R22, R7, RZ, 0xc0, !PT ;  /* 0x0000000716067212 */ /* 0x000fe200078ec0ff */
[----:B------:R-:W-:Y:S02]  /*0bc0*/  @P3 IMAD R0, R20, R15, R5 ;  /* 0x0000000f14003224 */ /* 0x000fe400078e0205 */
[----:B0-----:R-:W-:-:S02]  /*0bd0*/  IMAD R5, R8, R23, R24 ;  /* 0x0000001708057224 */ /* 0x001fc400078e0218 */
[----:B------:R-:W-:Y:S02]  /*0be0*/  IMAD R101, R13, R101, R0 ;  /* 0x000000650d657224 */ /* 0x000fe400078e0200 */
[----:B------:R-:W-:Y:S02]  /*0bf0*/  IMAD R6, R5, R26, R6 ;  /* 0x0000001a05067224 */ /* 0x000fe400078e0206 */
[----:B------:R-:W-:-:S03]  /*0c00*/  IMAD.MOV.U32 R0, RZ, RZ, 0x1 ;  /* 0x00000001ff007424 */ /* 0x000fc600078e00ff */
[----:B------:R-:W-:Y:S02]  /*0c10*/  SEL R102, R6, R101, !P3 ;  /* 0x0000006506667207 */ /* 0x000fe40005800000 */
[----:B------:R-:W-:-:S07]  /*0c20*/  SEL R101, R101, R6, !P3 ;  /* 0x0000000665657207 */ /* 0x000fce0005800000 */
.L_x_4:
[----:B------:R-:W-:-:S08]  /*0c30*/  NOP ;  /* 0x0000000000007918 */ /* 0x000fd00000000000 */
[----:B------:R-:W0:Y:S02]  /*0c40*/  USETMAXREG.TRY_ALLOC.CTAPOOL UP0, 0xe8 ;  /* 0x000000e8000079c8 */ /* 0x000e240008000600 */
[----:B0-----:R-:W-:-:S13]  /*0c50*/  PLOP3.LUT P0, PT, PT, PT, UP0, 0x80, 0x0 ;  /* 0x000000000000781c */ /* 0x001fda0003f0f008 */
[----:B------:R-:W-:Y:S05]  /*0c60*/  @!P0 BRA `(.L_x_4) ;  /* 0xfffffffc00f08947 */ /* 0x000fea000383ffff */
[----:B------:R-:W-:Y:S01]  /*0c70*/  ULDC.64 UR4, c[0x0][0x598] ;  /* 0x0001660000047ab9 */ /* 0x000fe20000000a00 */
[----:B------:R-:W-:Y:S01]  /*0c80*/  ULDC.64 UR38, c[0x0][0x208] ;  /* 0x0000820000267ab9 */ /* 0x000fe20000000a00 */
[----:B------:R-:W-:-:S04]  /*0c90*/  ISETP.NE.U32.AND P0, PT, RZ, UR4, PT ;  /* 0x00000004ff007c0c */ /* 0x000fc8000bf05070 */
[----:B------:R-:W-:-:S13]  /*0ca0*/  ISETP.NE.AND.EX P0, PT, RZ, UR5, PT, P0 ;  /* 0x00000005ff007c0c */ /* 0x000fda000bf05300 */
[----:B------:R-:W-:Y:S05]  /*0cb0*/  @!P0 BRA `(.L_x_7) ;  /* 0x00000000001c8947 */ /* 0x000fea0003800000 */
[----:B------:R-:W0:Y:S02]  /*0cc0*/  LDC.64 R6, c[0x0][0x598] ;  /* 0x00016600ff067b82 */ /* 0x000e240000000a00 */
[----:B0-----:R-:W2:Y:S02]  /*0cd0*/  LDG.E.64 R6, desc[UR38][R6.64] ;  /* 0x0000002606067981 */ /* 0x001ea4000c1e1b00 */
[----:B--2---:R-:W-:-:S04]  /*0ce0*/  ISETP.NE.U32.AND P0, PT, R6, RZ, PT ;  /* 0x000000ff0600720c */ /* 0x004fc80003f05070 */
[----:B------:R-:W-:-:S13]  /*0cf0*/  ISETP.NE.AND.EX P0, PT, R7, RZ, PT, P0 ;  /* 0x000000ff0700720c */ /* 0x000fda0003f05300 */
[----:B------:R-:W-:Y:S05]  /*0d00*/  @!P0 BRA `(.L_x_7) ;  /* 0x0000000000088947 */ /* 0x000fea0003800000 */
[----:B------:R0:W5:Y:S01]  /*0d10*/  LD.E R19, desc[UR38][R6.64] ;  /* 0x0000002606137980 */ /* 0x000162000c101900 */
[----:B------:R-:W-:Y:S05]  /*0d20*/  BRA `(.L_x_8) ;  /* 0x0000000000247947 */ /* 0x000fea0003800000 */
.L_x_7:
[----:B------:R-:W-:Y:S02]  /*0d30*/  ULDC.64 UR4, c[0x0][0x588] ;  /* 0x0001620000047ab9 */ /* 0x000fe40000000a00 */
[----:B------:R-:W-:-:S04]  /*0d40*/  ISETP.NE.U32.AND P0, PT, RZ, UR4, PT ;  /* 0x00000004ff007c0c */ /* 0x000fc8000bf05070 */
[----:B------:R-:W-:-:S13]  /*0d50*/  ISETP.NE.AND.EX P0, PT, RZ, UR5, PT, P0 ;  /* 0x00000005ff007c0c */ /* 0x000fda000bf05300 */
[----:B------:R-:W-:Y:S05]  /*0d60*/  @!P0 BRA `(.L_x_9) ;  /* 0x00000000000c8947 */ /* 0x000fea0003800000 */
[----:B------:R-:W0:Y:S02]  /*0d70*/  LDC.64 R6, c[0x0][0x588] ;  /* 0x00016200ff067b82 */ /* 0x000e240000000a00 */
[----:B0-----:R1:W5:Y:S01]  /*0d80*/  LDG.E R19, desc[UR38][R6.64] ;  /* 0x0000002606137981 */ /* 0x001362000c1e1900 */
[----:B------:R-:W-:Y:S05]  /*0d90*/  BRA `(.L_x_8) ;  /* 0x0000000000087947 */ /* 0x000fea0003800000 */
.L_x_9:
[----:B------:R-:W-:Y:S02]  /*0da0*/  ULDC UR4, c[0x0][0x580] ;  /* 0x0001600000047ab9 */ /* 0x000fe40000000800 */
[----:B------:R-:W-:-:S07]  /*0db0*/  IMAD.U32 R19, RZ, RZ, UR4 ;  /* 0x00000004ff137e24 */ /* 0x000fce000f8e00ff */
.L_x_8:
[----:B------:R-:W-:Y:S02]  /*0dc0*/  ULDC.64 UR4, c[0x0][0x5a0] ;  /* 0x0001680000047ab9 */ /* 0x000fe40000000a00 */
[----:B------:R-:W-:-:S04]  /*0dd0*/  ISETP.NE.U32.AND P0, PT, RZ, UR4, PT ;  /* 0x00000004ff007c0c */ /* 0x000fc8000bf05070 */
[----:B------:R-:W-:-:S13]  /*0de0*/  ISETP.NE.AND.EX P0, PT, RZ, UR5, PT, P0 ;  /* 0x00000005ff007c0c */ /* 0x000fda000bf05300 */
[----:B------:R-:W-:Y:S05]  /*0df0*/  @!P0 BRA `(.L_x_10) ;  /* 0x00000000001c8947 */ /* 0x000fea0003800000 */
[----:B01----:R-:W0:Y:S02]  /*0e00*/  LDC.64 R6, c[0x0][0x5a0] ;  /* 0x00016800ff067b82 */ /* 0x003e240000000a00 */
[----:B0-----:R-:W2:Y:S02]  /*0e10*/  LDG.E.64 R6, desc[UR38][R6.64] ;  /* 0x0000002606067981 */ /* 0x001ea4000c1e1b00 */
[----:B--2---:R-:W-:-:S04]  /*0e20*/  ISETP.NE.U32.AND P0, PT, R6, RZ, PT ;  /* 0x000000ff0600720c */ /* 0x004fc80003f05070 */
[----:B------:R-:W-:-:S13]  /*0e30*/  ISETP.NE.AND.EX P0, PT, R7, RZ, PT, P0 ;  /* 0x000000ff0700720c */ /* 0x000fda0003f05300 */
[----:B------:R-:W-:Y:S05]  /*0e40*/  @!P0 BRA `(.L_x_10) ;  /* 0x0000000000088947 */ /* 0x000fea0003800000 */
[----:B------:R0:W5:Y:S01]  /*0e50*/  LD.E R95, desc[UR38][R6.64] ;  /* 0x00000026065f7980 */ /* 0x000162000c101900 */
[----:B------:R-:W-:Y:S05]  /*0e60*/  BRA `(.L_x_11) ;  /* 0x0000000000247947 */ /* 0x000fea0003800000 */
.L_x_10:
[----:B------:R-:W-:Y:S02]  /*0e70*/  ULDC.64 UR4, c[0x0][0x590] ;  /* 0x0001640000047ab9 */ /* 0x000fe40000000a00 */
[----:B------:R-:W-:-:S04]  /*0e80*/  ISETP.NE.U32.AND P0, PT, RZ, UR4, PT ;  /* 0x00000004ff007c0c */ /* 0x000fc8000bf05070 */
[----:B------:R-:W-:-:S13]  /*0e90*/  ISETP.NE.AND.EX P0, PT, RZ, UR5, PT, P0 ;  /* 0x00000005ff007c0c */ /* 0x000fda000bf05300 */
[----:B------:R-:W-:Y:S05]  /*0ea0*/  @!P0 BRA `(.L_x_12) ;  /* 0x00000000000c8947 */ /* 0x000fea0003800000 */
[----:B01----:R-:W0:Y:S02]  /*0eb0*/  LDC.64 R6, c[0x0][0x590] ;  /* 0x00016400ff067b82 */ /* 0x003e240000000a00 */
[----:B0-----:R1:W5:Y:S01]  /*0ec0*/  LDG.E R95, desc[UR38][R6.64] ;  /* 0x00000026065f7981 */ /* 0x001362000c1e1900 */
[----:B------:R-:W-:Y:S05]  /*0ed0*/  BRA `(.L_x_11) ;  /* 0x0000000000087947 */ /* 0x000fea0003800000 */
.L_x_12:
[----:B------:R-:W-:Y:S02]  /*0ee0*/  ULDC UR4, c[0x0][0x584] ;  /* 0x0001610000047ab9 */ /* 0x000fe40000000800 */
[----:B------:R-:W-:-:S07]  /*0ef0*/  IMAD.U32 R95, RZ, RZ, UR4 ;  /* 0x00000004ff5f7e24 */ /* 0x000fce000f8e00ff */
.L_x_11:
[----:B------:R-:W-:-:S13]  /*0f00*/  LOP3.LUT P0, RZ, R0, 0xff, RZ, 0xc0, !PT ;  /* 0x000000ff00ff7812 */ /* 0x000fda000780c0ff */
[----:B------:R-:W-:Y:S05]  /*0f10*/  @!P0 EXIT ;  /* 0x000000000000894d */ /* 0x000fea0003800000 */
[----:B------:R-:W2:Y:S01]  /*0f20*/  LDC.64 R88, c[0x0][0x5c8] ;  /* 0x00017200ff587b82 */ /* 0x000ea20000000a00 */
[----:B------:R-:W-:Y:S01]  /*0f30*/  ULDC.64 UR6, c[0x0][0x288] ;  /* 0x0000a20000067ab9 */ /* 0x000fe20000000a00 */
[----:B------:R-:W-:Y:S01]  /*0f40*/  LOP3.LUT R14, R14, 0x1, RZ, 0xc0, !PT ;  /* 0x000000010e0e7812 */ /* 0x000fe200078ec0ff */
[----:B------:R-:W-:Y:S01]  /*0f50*/  UIADD3 UR4, UR7, 0x7f, URZ ;  /* 0x0000007f07047890 */ /* 0x000fe2000fffe03f */
[----:B------:R-:W-:Y:S01]  /*0f60*/  SHF.R.U32.HI R0, RZ, 0x2, R3 ;  /* 0x00000002ff007819 */ /* 0x000fe20000011603 */
[----:B01----:R-:W-:Y:S01]  /*0f70*/  IMAD.U32 R7, RZ, RZ, UR6 ;  /* 0x00000006ff077e24 */ /* 0x003fe2000f8e00ff */
[----:B------:R-:W-:Y:S01]  /*0f80*/  SHF.R.U32.HI R4, RZ, 0x1, R4 ;  /* 0x00000001ff047819 */ /* 0x000fe20000011604 */
[----:B------:R-:W-:Y:S01]  /*0f90*/  USHF.R.S32.HI UR5, URZ, 0x1f, UR4 ;  /* 0x0000001f3f057899 */ /* 0x000fe20008011404 */
[----:B------:R-:W-:Y:S01]  /*0fa0*/  IMAD.SHL.U32 R5, R14, 0x40, RZ ;  /* 0x000000400e057824 */ /* 0x000fe200078e00ff */
[----:B------:R-:W-:Y:S01]  /*0fb0*/  LOP3.LUT R0, R0, 0x7, RZ, 0xc0, !PT ;  /* 0x0000000700007812 */ /* 0x000fe200078ec0ff */
[----:B------:R-:W-:Y:S01]  /*0fc0*/  IMAD.SHL.U32 R99, R3, 0x2, RZ ;  /* 0x0000000203637824 */ /* 0x000fe200078e00ff */
[----:B------:R-:W-:Y:S01]  /*0fd0*/  LOP3.LUT R23, R4, 0x30, RZ, 0xc0, !PT ;  /* 0x0000003004177812 */ /* 0x000fe200078ec0ff */
[----:B------:R-:W-:Y:S01]  /*0fe0*/  ULEA.HI UR5, UR5, UR4, URZ, 0x7 ;  /* 0x0000000405057291 */ /* 0x000fe2000f8f383f */
[--C-:B------:R-:W-:Y:S01]  /*0ff0*/  LOP3.LUT R22, R5, 0x40, R0.reuse, 0xe2, !PT ;  /* 0x0000004005167812 */ /* 0x100fe200078ee200 */
[----:B------:R-:W-:Y:S01]  /*1000*/  UMOV UR40, URZ ;  /* 0x0000003f00287c82 */ /* 0x000fe20008000000 */
[-C--:B------:R-:W-:Y:S01]  /*1010*/  IADD3 R5, RZ, -R23.reuse, -R0 ;  /* 0x80000017ff057210 */ /* 0x080fe20007ffe800 */
[----:B------:R-:W-:Y:S01]  /*1020*/  USHF.R.S32.HI UR43, URZ, 0x7, UR5 ;  /* 0x000000073f2b7899 */ /* 0x000fe20008011405 */
[C---:B------:R-:W-:Y:S01]  /*1030*/  LOP3.LUT R94, R3.reuse, 0x3, RZ, 0xc0, !PT ;  /* 0x00000003035e7812 */ /* 0x040fe200078ec0ff */
[----:B------:R-:W-:Y:S01]  /*1040*/  ULDC UR4, c[0x0][0x284] ;  /* 0x0000a10000047ab9 */ /* 0x000fe20000000800 */
[----:B------:R-:W-:Y:S01]  /*1050*/  LOP3.LUT R98, R3, 0x80, RZ, 0xc0, !PT ;  /* 0x0000008003627812 */ /* 0x000fe200078ec0ff */
[----:B------:R-:W-:Y:S01]  /*1060*/  UISETP.LT.AND UP0, UPT, UR43, 0x1, UPT ;  /* 0x000000012b00788c */ /* 0x000fe2000bf01270 */
[----:B------:R-:W-:Y:S01]  /*1070*/  IMAD R5, R14, -0x40, R5 ;  /* 0xffffffc00e057824 */ /* 0x000fe200078e0205 */
[----:B------:R-:W-:Y:S01]  /*1080*/  LOP3.LUT R22, R22, R23, RZ, 0xfc, !PT ;  /* 0x0000001716167212 */ /* 0x000fe200078efcff */
[----:B------:R-:W-:Y:S01]  /*1090*/  IMAD R94, R94, -0x2, R7 ;  /* 0xfffffffe5e5e7824 */ /* 0x000fe200078e0207 */
[C-C-:B--2---:R-:W-:Y:S01]  /*10a0*/  SHF.L.U64.HI R93, R88.reuse, 0x7, R89.reuse ;  /* 0x00000007585d7819 */ /* 0x144fe20000010259 */
[----:B------:R-:W-:Y:S01]  /*10b0*/  USEL UR44, UR43, 0x1, UP0 ;  /* 0x000000012b2c7887 */ /* 0x000fe20008000000 */
[C-C-:B------:R-:W-:Y:S01]  /*10c0*/  SHF.L.U64.HI R92, R88.reuse, 0x3, R89.reuse ;  /* 0x00000003585c7819 */ /* 0x140fe20000010259 */
[C---:B------:R-:W-:Y:S01]  /*10d0*/  IMAD.SHL.U32 R90, R88.reuse, 0x80, RZ ;  /* 0x00000080585a7824 */ /* 0x040fe200078e00ff */
[C---:B------:R-:W-:Y:S01]  /*10e0*/  SHF.L.U64.HI R91, R88.reuse, 0x8, R89 ;  /* 0x00000008585b7819 */ /* 0x040fe20000010259 */
[C---:B------:R-:W-:Y:S01]  /*10f0*/  IMAD.SHL.U32 R89, R88.reuse, 0x8, RZ ;  /* 0x0000000858597824 */ /* 0x040fe200078e00ff */
[----:B------:R-:W-:Y:S01]  /*1100*/  SHF.R.U32.HI R98, RZ, 0x7, R98 ;  /* 0x00000007ff627819 */ /* 0x000fe20000011662 */
[----:B------:R-:W-:Y:S01]  /*1110*/  IMAD.SHL.U32 R88, R88, 0x100, RZ ;  /* 0x0000010058587824 */ /* 0x000fe200078e00ff */
[----:B------:R-:W-:Y:S01]  /*1120*/  UIADD3 UR44, UR43, -UR44, URZ ;  /* 0x8000002c2b2c7290 */ /* 0x000fe2000fffe03f */
[----:B------:R-:W-:Y:S01]  /*1130*/  VIADD R97, R5, UR4 ;  /* 0x0000000405617c36 */ /* 0x000fe20008000000 */
[----:B------:R-:W-:Y:S01]  /*1140*/  UMOV UR41, URZ ;  /* 0x0000003f00297c82 */ /* 0x000fe20008000000 */
[----:B------:R-:W-:-:S09]  /*1150*/  IMAD.MOV.U32 R23, RZ, RZ, RZ ;  /* 0x000000ffff177224 */ /* 0x000fd200078e00ff */
.L_x_160:
[----:B0-----:R-:W0:Y:S01]  /*1160*/  SHFL.IDX PT, R0, R98, RZ, 0x1f ;  /* 0x00001fff62007589 */ /* 0x001e2200000e0000 */
[----:B------:R-:W1:Y:S01]  /*1170*/  S2UR UR7, SR_CgaCtaId ;  /* 0x00000000000779c3 */ /* 0x000e620000008800 */
[----:B------:R-:W-:Y:S01]  /*1180*/  UMOV UR6, 0x400 ;  /* 0x0000040000067882 */ /* 0x000fe20000000000 */
[----:B0-----:R-:W-:Y:S01]  /*1190*/  R2UR UR4, R0 ;  /* 0x00000000000472ca */ /* 0x001fe200000e0000 */
[----:B-1----:R-:W-:-:S12]  /*11a0*/  ULEA UR6, UR7, UR6, 0x18 ;  /* 0x0000000607067291 */ /* 0x002fd8000f8ec03f */
[----:B------:R-:W-:-:S04]  /*11b0*/  ULEA.HI UR5, UR4, UR4, URZ, 0x1 ;  /* 0x0000000404057291 */ /* 0x000fc8000f8f083f */
[----:B------:R-:W-:-:S04]  /*11c0*/  ULOP3.LUT UR5, UR5, 0x7fffe, URZ, 0xc0, !UPT ;  /* 0x0007fffe05057892 */ /* 0x000fc8000f8ec03f */
[----:B------:R-:W-:-:S03]  /*11d0*/  UIADD3 UR5, UR4, -UR5, URZ ;  /* 0x8000000504057290 */ /* 0x000fc6000fffe03f */
[----:B------:R-:W-:Y:S01]  /*11e0*/  ULDC UR4, c[0x0][0x28c] ;  /* 0x0000a30000047ab9 */ /* 0x000fe20000000800 */
[----:B------:R-:W-:Y:S01]  /*11f0*/  ULEA UR5, UR5, UR6, 0xd ;  /* 0x0000000605057291 */ /* 0x000fe2000f8e683f */
[----:B------:R-:W-:-:S03]  /*1200*/  ISETP.LT.AND P0, PT, RZ, UR4, PT ;  /* 0x00000004ff007c0c */ /* 0x000fc6000bf01270 */
[----:B------:R-:W-:-:S04]  /*1210*/  UIADD3 UR5, UR5, 0x100, URZ ;  /* 0x0000010005057890 */ /* 0x000fc8000fffe03f */
[----:B------:R-:W-:-:S04]  /*1220*/  USHF.R.U32.HI UR5, URZ, 0x4, UR5 ;  /* 0x000000043f057899 */ /* 0x000fc80008011605 */
[----:B------:R-:W-:-:S04]  /*1230*/  ULOP3.LUT UR5, UR5, 0x3fff, URZ, 0xc0, !UPT ;  /* 0x00003fff05057892 */ /* 0x000fc8000f8ec03f */
[----:B------:R-:W-:Y:S01]  /*1240*/  ULOP3.LUT UR45, UR5, 0x10000, URZ, 0xfc, !UPT ;  /* 0x00010000052d7892 */ /* 0x000fe2000f8efc3f */
[----:B--234-:R-:W-:Y:S11]  /*1250*/  @P0 BRA `(.L_x_13) ;  /* 0x0000000000400947 */ /* 0x01cff60003800000 */
[----:B------:R-:W-:Y:S01]  /*1260*/  MOV R0, 0x0 ;  /* 0x0000000000007802 */ /* 0x000fe20000000f00 */
[----:B------:R-:W-:Y:S01]  /*1270*/  ULDC.64 UR4, c[0x4][0x68] ;  /* 0x01001a0000047ab9 */ /* 0x000fe20000000a00 */
[----:B------:R-:W-:Y:S01]  /*1280*/  ULDC.64 UR6, c[0x4][0x8] ;  /* 0x0100020000067ab9 */ /* 0x000fe20000000a00 */
[----:B------:R-:W-:Y:S01]  /*1290*/  IMAD.U32 R4, RZ, RZ, UR4 ;  /* 0x00000004ff047e24 */ /* 0x000fe2000f8e00ff */
[----:B------:R0:W1:Y:S01]  /*12a0*/  LDC.64 R14, c[0x4][R0] ;  /* 0x01000000000e7b82 */ /* 0x0000620000000a00 */
[----:B------:R-:W-:Y:S01]  /*12b0*/  IMAD.U32 R5, RZ, RZ, UR5 ;  /* 0x00000005ff057e24 */ /* 0x000fe2000f8e00ff */
[----:B------:R-:W-:Y:S01]  /*12c0*/  ULDC.64 UR4, c[0x4][0x70] ;  /* 0x01001c0000047ab9 */ /* 0x000fe20000000a00 */
[----:B------:R-:W-:Y:S02]  /*12d0*/  IMAD.U32 R10, RZ, RZ, UR6 ;  /* 0x00000006ff0a7e24 */ /* 0x000fe4000f8e00ff */
[----:B------:R-:W-:Y:S02]  /*12e0*/  IMAD.U32 R6, RZ, RZ, UR4 ;  /* 0x00000004ff067e24 */ /* 0x000fe4000f8e00ff */
[----:B------:R-:W-:-:S02]  /*12f0*/  IMAD.U32 R7, RZ, RZ, UR5 ;  /* 0x00000005ff077e24 */ /* 0x000fc4000f8e00ff */
[----:B------:R-:W-:Y:S02]  /*1300*/  IMAD.U32 R11, RZ, RZ, UR7 ;  /* 0x00000007ff0b7e24 */ /* 0x000fe4000f8e00ff */
[----:B------:R-:W-:Y:S02]  /*1310*/  IMAD.MOV.U32 R8, RZ, RZ, 0x1e1 ;  /* 0x000001e1ff087424 */ /* 0x000fe400078e00ff */
[----:B------:R-:W-:Y:S02]  /*1320*/  IMAD.MOV.U32 R12, RZ, RZ, 0x1 ;  /* 0x00000001ff0c7424 */ /* 0x000fe400078e00ff */
[----:B0-----:R-:W-:-:S07]  /*1330*/  IMAD.MOV.U32 R13, RZ, RZ, RZ ;  /* 0x000000ffff0d7224 */ /* 0x001fce00078e00ff */
[----:B------:R-:W-:-:S07]  /*1340*/  LEPC R20, `(.L_x_13) ;  /* 0x000000001014794e */ /* 0x000fce0000000000 */
[----:B-1---5:R-:W-:Y:S05]  /*1350*/  CALL.ABS.NOINC R14 ;  /* 0x000000000e007343 */ /* 0x022fea0003c00000 */
.L_x_13:
[----:B------:R-:W-:-:S04]  /*1360*/  LOP3.LUT R0, R18, 0x1, RZ, 0xfc, !PT ;  /* 0x0000000112007812 */ /* 0x000fc800078efcff */
[----:B------:R-:W-:-:S13]  /*1370*/  ISETP.NE.AND P0, PT, R0, 0x3, PT ;  /* 0x000000030000780c */ /* 0x000fda0003f05270 */
[----:B------:R-:W-:Y:S05]  /*1380*/  @!P0 BRA `(.L_x_14) ;  /* 0x0000000000048947 */ /* 0x000fea0003800000 */
[----:B------:R-:W-:Y:S01]  /*1390*/  BPT.TRAP 0x1 ;  /* 0x000000040000795c */ /* 0x000fe20000300000 */
.L_x_14:
[----:B------:R-:W0:Y:S01]  /*13a0*/  S2UR UR5, SR_CgaCtaId ;  /* 0x00000000000579c3 */ /* 0x000e220000008800 */
[----:B------:R-:W-:Y:S01]  /*13b0*/  UMOV UR4, 0x400 ;  /* 0x0000040000047882 */ /* 0x000fe20000000000 */
[----:B------:R-:W-:Y:S02]  /*13c0*/  IMAD.U32 R0, RZ, RZ, UR40 ;  /* 0x00000028ff007e24 */ /* 0x000fe4000f8e00ff */
[----:B------:R-:W-:-:S03]  /*13d0*/  IMAD.U32 R3, RZ, RZ, UR41 ;  /* 0x00000029ff037e24 */ /* 0x000fc6000f8e00ff */
[----:B------:R-:W-:Y:S01]  /*13e0*/  SHF.L.U32 R0, R0, 0x1f, RZ ;  /* 0x0000001f00007819 */ /* 0x000fe200000006ff */
[----:B0-----:R-:W-:-:S06]  /*13f0*/  ULEA UR4, UR5, UR4, 0x18 ;  /* 0x0000000405047291 */ /* 0x001fcc000f8ec03f */
[----:B------:R-:W-:-:S04]  /*1400*/  IMAD.U32 R6, RZ, RZ, UR4 ;  /* 0x00000004ff067e24 */ /* 0x000fc8000f8e00ff */
[----:B------:R-:W-:-:S04]  /*1410*/  IMAD R3, R3, 0x8, R6 ;  /* 0x0000000803037824 */ /* 0x000fc800078e0206 */
[----:B------:R0:W1:Y:S01]  /*1420*/  SYNCS.PHASECHK.TRANS64.TRYWAIT P1, [R3+URZ], R0 ;  /* 0x00000000030075a7 */ /* 0x000062000802017f */
[----:B------:R-:W-:Y:S05]  /*1430*/  @!P0 BRA `(.L_x_15) ;  /* 0x0000000000048947 */ /* 0x000fea0003800000 */
[----:B------:R-:W-:Y:S01]  /*1440*/  BPT.TRAP 0x1 ;  /* 0x000000040000795c */ /* 0x000fe20000300000 */
.L_x_15:
[----:B------:R-:W-:-:S05]  /*1450*/  IMAD.U32 R4, RZ, RZ, UR44 ;  /* 0x0000002cff047e24 */ /* 0x000fca000f8e00ff */
[----:B------:R-:W-:Y:S01]  /*1460*/  ISETP.GE.AND P2, PT, R4, 0x1, PT ;  /* 0x000000010400780c */ /* 0x000fe20003f46270 */
[----:B-1----:R-:W-:-:S12]  /*1470*/  @P1 BRA `(.L_x_16) ;  /* 0x0000000000081947 */ /* 0x002fd80003800000 */
[----:B------:R-:W1:Y:S02]  /*1480*/  SYNCS.PHASECHK.TRANS64.TRYWAIT P1, [R3+URZ], R0 ;  /* 0x00000000030075a7 */ /* 0x000e64000802017f */
[----:B-1----:R-:W-:Y:S05]  /*1490*/  @!P1 BRA `(.L_x_17) ;  /* 0x0000007000149947 */ /* 0x002fea0003800000 */
.L_x_16:
[----:B------:R-:W-:Y:S05]  /*14a0*/  WARPSYNC.ALL ;  /* 0x0000000000007948 */ /* 0x000fea0003800000 */
[----:B------:R-:W-:Y:S01]  /*14b0*/  R2UR UR4, R6 ;  /* 0x00000000060472ca */ /* 0x000fe200000e0000 */
[----:B------:R-:W-:Y:S01]  /*14c0*/  ULEA UR6, UR41, UR45, 0xc ;  /* 0x0000002d29067291 */ /* 0x000fe2000f8e603f */
[----:B------:R-:W-:Y:S01]  /*14d0*/  WARPGROUP.ARRIVE ;  /* 0x00000000000079c5 */ /* 0x000fe20000000000 */
[----:B------:R-:W-:Y:S01]  /*14e0*/  UMOV UR13, 0x40000040 ;  /* 0x40000040000d7882 */ /* 0x000fe20000000000 */
[----:B------:R-:W-:Y:S01]  /*14f0*/  UMOV UR15, 0x40000040 ;  /* 0x40000040000f7882 */ /* 0x000fe20000000000 */
[----:B------:R-:W-:-:S02]  /*1500*/  UIADD3 UR5, UR6, 0x400, URZ ;  /* 0x0000040006057890 */ /* 0x000fc4000fffe03f */
[----:B------:R-:W-:Y:S02]  /*1510*/  UIADD3 UR7, UR6, 0x800, URZ ;  /* 0x0000080006077890 */ /* 0x000fe4000fffe03f */
[----:B------:R-:W-:Y:S01]  /*1520*/  UMOV UR12, UR6 ;  /* 0x00000006000c7c82 */ /* 0x000fe20008000000 */
[----:B------:R-:W-:Y:S01]  /*1530*/  UIADD3 UR9, UR6, 0xc00, URZ ;  /* 0x00000c0006097890 */ /* 0x000fe2000fffe03f */
[----:B------:R-:W-:Y:S02]  /*1540*/  UMOV UR11, 0x40000040 ;  /* 0x40000040000b7882 */ /* 0x000fe40000000000 */
[----:B------:R-:W-:-:S04]  /*1550*/  UIADD3 UR4, UR4, 0x30100, URZ ;  /* 0x0003010004047890 */ /* 0x000fc8000fffe03f */
[----:B------:R-:W-:-:S04]  /*1560*/  USHF.R.U32.HI UR4, URZ, 0x4, UR4 ;  /* 0x000000043f047899 */ /* 0x000fc80008011604 */
[----:B------:R-:W-:-:S04]  /*1570*/  ULOP3.LUT UR4, UR4, 0x3fff, URZ, 0xc0, !UPT ;  /* 0x00003fff04047892 */ /* 0x000fc8000f8ec03f */
[----:B------:R-:W-:-:S04]  /*1580*/  ULOP3.LUT UR4, UR4, 0x10000, URZ, 0xfc, !UPT ;  /* 0x0001000004047892 */ /* 0x000fc8000f8efc3f */
[----:B------:R-:W-:-:S04]  /*1590*/  ULEA UR8, UR41, UR4, 0x8 ;  /* 0x0000000429087291 */ /* 0x000fc8000f8e403f */
[----:B------:R-:W-:-:S03]  /*15a0*/  UIADD3 UR10, UR8, 0x6, URZ ;  /* 0x00000006080a7890 */ /* 0x000fc6000fffe03f */
[----:B------:R-:W-:Y:S02]  /*15b0*/  UMOV UR14, UR8 ;  /* 0x00000008000e7c82 */ /* 0x000fe40008000000 */
[----:B------:R-:W-:Y:S01]  /*15c0*/  IGMMA.64x32x32.S8.S8 R72, gdesc[UR12], RZ, !UPT, gsb0 ;  /* 0x012000000c4879f1 */ /* 0x000fe2000c0410ff */
[----:B------:R-:W-:Y:S01]  /*15d0*/  UMOV UR12, UR5 ;  /* 0x00000005000c7c82 */ /* 0x000fe20008000000 */
[----:B------:R-:W-:Y:S01]  /*15e0*/  UMOV UR13, 0x40000040 ;  /* 0x40000040000d7882 */ /* 0x000fe20000000000 */
[----:B------:R-:W-:Y:S01]  /*15f0*/  UIADD3 UR5, UR6, 0x402, URZ ;  /* 0x0000040206057890 */ /* 0x000fe2000fffe03f */
[----:B------:R-:W-:Y:S02]  /*1600*/  WARPGROUP.DEPBAR.LE gsb0, 0x0 ;  /* 0x00008000000079c5 */ /* 0x000fe40000010000 */
[----:B------:R-:W-:-:S06]  /*1610*/  WARPGROUP.ARRIVE ;  /* 0x00000000000079c5 */ /* 0x000fcc0000000000 */
        /* <DEDUP_REMOVED lines=13> */
[----:B------:R-:W-:Y:S02]  /*16f0*/  UIADD3 UR12, UR6, 0x2, URZ ;  /* 0x00000002060c7890 */ /* 0x000fe4000fffe03f */
[----:B------:R-:W-:Y:S01]  /*1700*/  UIADD3 UR14, UR8, 0x2, URZ ;  /* 0x00000002080e7890 */ /* 0x000fe2000fffe03f */
[----:B------:R-:W-:Y:S01]  /*1710*/  UMOV UR13, 0x40000040 ;  /* 0x40000040000d7882 */ /* 0x000fe20000000000 */
[----:B------:R-:W-:Y:S01]  /*1720*/  UMOV UR15, 0x40000040 ;  /* 0x40000040000f7882 */ /* 0x000fe20000000000 */
[----:B------:R-:W-:Y:S02]  /*1730*/  WARPGROUP.DEPBAR.LE gsb0, 0x0 ;  /* 0x00008000000079c5 */ /* 0x000fe40000010000 */
[----:B------:R-:W-:-:S06]  /*1740*/  WARPGROUP.ARRIVE ;  /* 0x00000000000079c5 */ /* 0x000fcc0000000000 */
[----:B------:R-:W-:Y:S01]  /*1750*/  IGMMA.64x32x32.S8.S8 R72, gdesc[UR12], R72, gsb0 ;  /* 0x012000000c4879f1 */ /* 0x000fe20008041048 */
[----:B------:R-:W-:Y:S01]  /*1760*/  UMOV UR12, UR5 ;  /* 0x00000005000c7c82 */ /* 0x000fe20008000000 */
[----:B------:R-:W-:Y:S01]  /*1770*/  UMOV UR13, 0x40000040 ;  /* 0x40000040000d7882 */ /* 0x000fe20000000000 */
[----:B------:R-:W-:Y:S01]  /*1780*/  UIADD3 UR5, UR6, 0x404, URZ ;  /* 0x0000040406057890 */ /* 0x000fe2000fffe03f */
        /* <DEDUP_REMOVED lines=24> */
[----:B------:R-:W-:-:S07]  /*1910*/  UIADD3 UR5, UR6, 0x6, URZ ;  /* 0x0000000606057890 */ /* 0x000fce000fffe03f */
[----:B------:R-:W-:Y:S01]  /*1920*/  UMOV UR8, UR5 ;  /* 0x0000000500087c82 */ /* 0x000fe20008000000 */
        /* <DEDUP_REMOVED lines=11> */
[----:B------:R-:W-:Y:S01]  /*19e0*/  UMOV UR9, 0x40000040 ;  /* 0x4000004000097882 */ /* 0x000fe20000000000 */
[----:B------:R-:W-:Y:S02]  /*19f0*/  WARPGROUP.DEPBAR.LE gsb0, 0x0 ;  /* 0x00008000000079c5 */ /* 0x000fe40000010000 */
[----:B------:R-:W-:-:S06]  /*1a00*/  WARPGROUP.ARRIVE ;  /* 0x00000000000079c5 */ /* 0x000fcc0000000000 */
[----:B------:R-:W-:Y:S01]  /*1a10*/  IGMMA.64x32x32.S8.S8 R24, gdesc[UR12], R24, gsb0 ;  /* 0x012000000c1879f1 */ /* 0x000fe20008041018 */
[----:B------:R-:W-:Y:S02]  /*1a20*/  UIADD3 UR12, UR6, 0x806, URZ ;  /* 0x00000806060c7890 */ /* 0x000fe4000fffe03f */
[----:B------:R-:W-:Y:S01]  /*1a30*/  UIADD3 UR6, UR6, 0xc06, URZ ;  /* 0x00000c0606067890 */ /* 0x000fe2000fffe03f */
[----:B------:R-:W-:Y:S02]  /*1a40*/  WARPGROUP.DEPBAR.LE gsb0, 0x0 ;  /* 0x00008000000079c5 */ /* 0x000fe40000010000 */
[----:B------:R-:W-:-:S06]  /*1a50*/  WARPGROUP.ARRIVE ;  /* 0x00000000000079c5 */ /* 0x000fcc0000000000 */
[----:B------:R-:W-:Y:S01]  /*1a60*/  IGMMA.64x32x32.S8.S8 R72, gdesc[UR8], R72, gsb0 ;  /* 0x01200000084879f1 */ /* 0x000fe20008041048 */
[----:B------:R-:W-:Y:S01]  /*1a70*/  UMOV UR8, UR7 ;  /* 0x0000000700087c82 */ /* 0x000fe20008000000 */
[----:B------:R-:W-:Y:S01]  /*1a80*/  UMOV UR9, 0x40000040 ;  /* 0x4000004000097882 */ /* 0x000fe20000000000 */
        /* <DEDUP_REMOVED lines=12> */
[----:B------:R-:W-:Y:S03]  /*1b50*/  IGMMA.64x32x32.S8.S8 R24, gdesc[UR8], R24, gsb0 ;  /* 0x01200000081879f1 */ /* 0x000fe60008041018 */
[----:B------:R-:W-:Y:S02]  /*1b60*/  WARPGROUP.DEPBAR.LE gsb0, 0x0 ;  /* 0x00008000000079c5 */ /* 0x000fe40000010000 */
[----:B------:R-:W-:Y:S05]  /*1b70*/  @!P2 BRA `(.L_x_18) ;  /* 0x000000080044a947 */ /* 0x000fea0003800000 */
[----:B------:R-:W-:Y:S01]  /*1b80*/  UIADD3 UR5, UR41, 0x1, URZ ;  /* 0x0000000129057890 */ /* 0x000fe2000fffe03f */
[----:B01----:R-:W-:Y:S02]  /*1b90*/  IMAD.U32 R0, RZ, RZ, UR44 ;  /* 0x0000002cff007e24 */ /* 0x003fe4000f8e00ff */
[----:B------:R-:W-:Y:S01]  /*1ba0*/  IMAD.U32 R3, RZ, RZ, UR41 ;  /* 0x00000029ff037e24 */ /* 0x000fe2000f8e00ff */
[----:B------:R-:W-:-:S04]  /*1bb0*/  UISETP.NE.AND UP0, UPT, UR5, 0x3, UPT ;  /* 0x000000030500788c */ /* 0x000fc8000bf05270 */
[----:B------:R-:W-:Y:S02]  /*1bc0*/  USEL UR6, URZ, 0x1, UP0 ;  /* 0x000000013f067887 */ /* 0x000fe40008000000 */
[----:B------:R-:W-:Y:S02]  /*1bd0*/  USEL UR5, UR5, URZ, UP0 ;  /* 0x0000003f05057287 */ /* 0x000fe40008000000 */
[----:B------:R-:W-:-:S06]  /*1be0*/  ULOP3.LUT UR6, UR40, UR6, URZ, 0x3c, !UPT ;  /* 0x0000000628067292 */ /* 0x000fcc000f8e3c3f */
[----:B------:R-:W-:-:S07]  /*1bf0*/  IMAD.U32 R7, RZ, RZ, UR6 ;  /* 0x00000006ff077e24 */ /* 0x000fce000f8e00ff */
.L_x_25:
[----:B0-----:R-:W-:Y:S05]  /*1c00*/  @!P0 BRA `(.L_x_19) ;  /* 0x0000000000048947 */ /* 0x001fea0003800000 */
[----:B------:R-:W-:Y:S01]  /*1c10*/  BPT.TRAP 0x1 ;  /* 0x000000040000795c */ /* 0x000fe20000300000 */
.L_x_19:
[----:B------:R-:W0:Y:S01]  /*1c20*/  S2UR UR7, SR_CgaCtaId ;  /* 0x00000000000779c3 */ /* 0x000e220000008800 */
[----:B------:R-:W-:Y:S01]  /*1c30*/  UMOV UR6, 0x400 ;  /* 0x0000040000067882 */ /* 0x000fe20000000000 */
[----:B------:R-:W-:Y:S01]  /*1c40*/  IMAD.U32 R5, RZ, RZ, UR5 ;  /* 0x00000005ff057e24 */ /* 0x000fe2000f8e00ff */
[----:B------:R-:W-:Y:S01]  /*1c50*/  SHF.L.U32 R4, R7, 0x1f, RZ ;  /* 0x0000001f07047819 */ /* 0x000fe200000006ff */
[----:B0-----:R-:W-:-:S06]  /*1c60*/  ULEA UR6, UR7, UR6, 0x18 ;  /* 0x0000000607067291 */ /* 0x001fcc000f8ec03f */
[----:B------:R-:W-:-:S04]  /*1c70*/  IMAD.U32 R6, RZ, RZ, UR6 ;  /* 0x00000006ff067e24 */ /* 0x000fc8000f8e00ff */
[----:B------:R-:W-:-:S04]  /*1c80*/  IMAD R5, R5, 0x8, R6 ;  /* 0x0000000805057824 */ /* 0x000fc800078e0206 */
[----:B------:R0:W1:Y:S01]  /*1c90*/  SYNCS.PHASECHK.TRANS64.TRYWAIT P1, [R5+URZ], R4 ;  /* 0x00000004050075a7 */ /* 0x000062000802017f */
[----:B------:R-:W-:Y:S05]  /*1ca0*/  @!P0 BRA `(.L_x_20) ;  /* 0x0000000000048947 */ /* 0x000fea0003800000 */
[----:B------:R-:W-:Y:S01]  /*1cb0*/  BPT.TRAP 0x1 ;  /* 0x000000040000795c */ /* 0x000fe20000300000 */
.L_x_20:
[----:B-1----:R-:W-:Y:S05]  /*1cc0*/  @P1 BRA `(.L_x_21) ;  /* 0x0000000000081947 */ /* 0x002fea0003800000 */
[----:B------:R-:W1:Y:S02]  /*1cd0*/  SYNCS.PHASECHK.TRANS64.TRYWAIT P1, [R5+URZ], R4 ;  /* 0x00000004050075a7 */ /* 0x000e64000802017f */
[----:B-1----:R-:W-:Y:S05]  /*1ce0*/  @!P1 BRA `(.L_x_22) ;  /* 0x0000006800149947 */ /* 0x002fea0003800000 */
.L_x_21:
[----:B------:R-:W-:Y:S01]  /*1cf0*/  ULEA UR8, UR5, UR4, 0x8 ;  /* 0x0000000405087291 */ /* 0x000fe2000f8e403f */
[----:B------:R-:W-:Y:S01]  /*1d00*/  WARPGROUP.ARRIVE ;  /* 0x00000000000079c5 */ /* 0x000fe20000000000 */
[----:B------:R-:W-:Y:S01]  /*1d10*/  ULEA UR6, UR5, UR45, 0xc ;  /* 0x0000002d05067291 */ /* 0x000fe2000f8e603f */
[----:B------:R-:W-:Y:S01]  /*1d20*/  UMOV UR15, 0x40000040 ;  /* 0x40000040000f7882 */ /* 0x000fe20000000000 */
[----:B------:R-:W-:Y:S02]  /*1d30*/  UMOV UR13, 0x40000040 ;  /* 0x40000040000d7882 */ /* 0x000fe40000000000 */
[----:B------:R-:W-:Y:S01]  /*1d40*/  UIADD3 UR7, UR6, 0x400, URZ ;  /* 0x0000040006077890 */ /* 0x000fe2000fffe03f */
[----:B------:R-:W-:Y:S02]  /*1d50*/  UMOV UR14, UR8 ;  /* 0x00000008000e7c82 */ /* 0x000fe40008000000 */
[----:B------:R-:W-:Y:S01]  /*1d60*/  UMOV UR12, UR6 ;  /* 0x00000006000c7c82 */ /* 0x000fe20008000000 */
[----:B------:R-:W-:Y:S01]  /*1d70*/  UIADD3 UR9, UR6, 0x800, URZ ;  /* 0x0000080006097890 */ /* 0x000fe2000fffe03f */
[----:B------:R-:W-:Y:S01]  /*1d80*/  IGMMA.64x32x32.S8.S8 R72, gdesc[UR12], R72, gsb0 ;  /* 0x012000000c4879f1 */ /* 0x000fe20008041048 */
[----:B------:R-:W-:Y:S01]  /*1d90*/  UMOV UR13, 0x40000040 ;  /* 0x40000040000d7882 */ /* 0x000fe20000000000 */
[----:B------:R-:W-:Y:S01]  /*1da0*/  UMOV UR12, UR7 ;  /* 0x00000007000c7c82 */ /* 0x000fe20008000000 */
[----:B------:R-:W-:-:S02]  /*1db0*/  UIADD3 UR10, UR6, 0xc00, URZ ;  /* 0x00000c00060a7890 */ /* 0x000fc4000fffe03f */
[----:B------:R-:W-:Y:S01]  /*1dc0*/  UIADD3 UR7, UR6, 0x402, URZ ;  /* 0x0000040206077890 */ /* 0x000fe2000fffe03f */
        /* <DEDUP_REMOVED lines=60> */
[----:B------:R-:W-:Y:S01]  /*2190*/  UMOV UR12, UR10 ;  /* 0x0000000a000c7c82 */ /* 0x000fe20008000000 */
[----:B------:R-:W-:Y:S01]  /*21a0*/  UMOV UR13, 0x40000040 ;  /* 0x40000040000d7882 */ /* 0x000fe20000000000 */
[----:B------:R-:W-:Y:S02]  /*21b0*/  UIADD3 UR10, UR8, 0x6, URZ ;  /* 0x00000006080a7890 */ /* 0x000fe4000fffe03f */
[----:B------:R-:W-:Y:S01]  /*21c0*/  UIADD3 UR8, UR6, 0x6, URZ ;  /* 0x0000000606087890 */ /* 0x000fe2000fffe03f */
        /* <DEDUP_REMOVED lines=25> */
[----:B------:R-:W-:Y:S01]  /*2360*/  BPT.TRAP 0x1 ;  /* 0x000000040000795c */ /* 0x000fe20000300000 */
.L_x_23:
[----:B01----:R-:W-:Y:S01]  /*2370*/  IMAD R4, R3, 0x8, R6 ;  /* 0x0000000803047824 */ /* 0x003fe200078e0206 */
[----:B------:R-:W-:-:S03]  /*2380*/  ISETP.GT.U32.AND P1, PT, R18, 0x1, PT ;  /* 0x000000011200780c */ /* 0x000fc60003f24070 */
[----:B------:R-:W-:-:S05]  /*2390*/  VIADD R4, R4, 0x18 ;  /* 0x0000001804047836 */ /* 0x000fca0000000000 */
[----:B------:R-:W-:-:S04]  /*23a0*/  PRMT R4, RZ, 0x654, R4 ;  /* 0x00000654ff047816 */ /* 0x000fc80000000004 */
[----:B------:R0:W-:Y:S01]  /*23b0*/  SYNCS.ARRIVE.TRANS64.RED.A1T0 RZ, [R4+URZ], RZ ;  /* 0x000000ff04ff79a7 */ /* 0x0001e2000810043f */
[----:B------:R-:W-:Y:S05]  /*23c0*/  @P1 BRA `(.L_x_24) ;  /* 0x0000000000041947 */ /* 0x000fea0003800000 */
[----:B------:R-:W-:Y:S01]  /*23d0*/  BPT.TRAP 0x1 ;  /* 0x000000040000795c */ /* 0x000fe20000300000 */
.L_x_24:
[----:B------:R-:W-:Y:S01]  /*23e0*/  UIADD3 UR5, UR5, 0x1, URZ ;  /* 0x0000000105057890 */ /* 0x000fe2000fffe03f */
[C---:B------:R-:W-:Y:S01]  /*23f0*/  ISETP.GT.AND P2, PT, R0.reuse, 0x1, PT ;  /* 0x000000010000780c */ /* 0x040fe20003f44270 */
[----:B------:R-:W-:Y:S02]  /*2400*/  VIADD R3, R3, 0x1 ;  /* 0x0000000103037836 */ /* 0x000fe40000000000 */
[----:B------:R-:W-:Y:S01]  /*2410*/  UISETP.NE.AND UP0, UPT, UR5, 0x3, UPT ;  /* 0x000000030500788c */ /* 0x000fe2000bf05270 */
[----:B------:R-:W-:Y:S02]  /*2420*/  VIADD R0, R0, 0xffffffff ;  /* 0xffffffff00007836 */ /* 0x000fe40000000000 */
[C---:B------:R-:W-:Y:S01]  /*2430*/  ISETP.NE.AND P1, PT, R3.reuse, 0x3, PT ;  /* 0x000000030300780c */ /* 0x040fe20003f25270 */
[----:B------:R-:W-:Y:S02]  /*2440*/  USEL UR6, URZ, 0x1, UP0 ;  /* 0x000000013f067887 */ /* 0x000fe40008000000 */
[----:B------:R-:W-:Y:S01]  /*2450*/  USEL UR5, UR5, URZ, UP0 ;  /* 0x0000003f05057287 */ /* 0x000fe20008000000 */
[----:B------:R-:W-:-:S03]  /*2460*/  SEL R3, R3, RZ, P1 ;  /* 0x000000ff03037207 */ /* 0x000fc60000800000 */
[----:B------:R-:W-:Y:S01]  /*2470*/  LOP3.LUT R7, R7, UR6, RZ, 0x3c, !PT ;  /* 0x0000000607077c12 */ /* 0x000fe2000f8e3cff */
[----:B------:R-:W-:Y:S07]  /*2480*/  @P2 BRA `(.L_x_25) ;  /* 0xfffffff400dc2947 */ /* 0x000fee000383ffff */
.L_x_18:
[----:B01----:R-:W0:Y:S02]  /*2490*/  LDC R0, c[0x0][0x28c] ;  /* 0x0000a300ff007b82 */ /* 0x003e240000000800 */
[----:B0-----:R-:W-:-:S13]  /*24a0*/  ISETP.GE.AND P1, PT, R0, 0x1, PT ;  /* 0x000000010000780c */ /* 0x001fda0003f26270 */
[----:B------:R-:W-:Y:S05]  /*24b0*/  @!P1 BRA `(.L_x_26) ;  /* 0x0000000000389947 */ /* 0x000fea0003800000 */
[----:B------:R-:W-:Y:S05]  /*24c0*/  @!P0 BRA `(.L_x_27) ;  /* 0x0000000000048947 */ /* 0x000fea0003800000 */
[----:B------:R-:W-:Y:S01]  /*24d0*/  BPT.TRAP 0x1 ;  /* 0x000000040000795c */ /* 0x000fe20000300000 */
.L_x_27:
[----:B------:R-:W-:Y:S01]  /*24e0*/  UIADD3 UR6, UR44, UR41, URZ ;  /* 0x000000292c067290 */ /* 0x000fe2000fffe03f */
[----:B------:R-:W-:-:S03]  /*24f0*/  ISETP.GT.U32.AND P0, PT, R18, 0x1, PT ;  /* 0x000000011200780c */ /* 0x000fc60003f04070 */
[----:B------:R-:W-:-:S04]  /*2500*/  UIMAD.WIDE.U32 UR4, UR6, -0x55555555, URZ ;  /* 0xaaaaaaab060478a5 */ /* 0x000fc8000f8e003f */
[----:B------:R-:W-:-:S04]  /*2510*/  USHF.R.U32.HI UR4, URZ, 0x1, UR5 ;  /* 0x000000013f047899 */ /* 0x000fc80008011605 */
[----:B------:R-:W-:-:S06]  /*2520*/  UIMAD UR6, UR4, -0x3, UR6 ;  /* 0xfffffffd040678a4 */ /* 0x000fcc000f8e0206 */
[----:B------:R-:W-:-:S04]  /*2530*/  IMAD.U32 R3, RZ, RZ, UR6 ;  /* 0x00000006ff037e24 */ /* 0x000fc8000f8e00ff */
[----:B------:R-:W-:-:S04]  /*2540*/  IMAD R0, R3, 0x8, R6 ;  /* 0x0000000803007824 */ /* 0x000fc800078e0206 */
[----:B------:R-:W-:-:S05]  /*2550*/  VIADD R0, R0, 0x18 ;  /* 0x0000001800007836 */ /* 0x000fca0000000000 */
[----:B------:R-:W-:-:S04]  /*2560*/  PRMT R0, RZ, 0x654, R0 ;  /* 0x00000654ff007816 */ /* 0x000fc80000000000 */
[----:B------:R0:W-:Y:S01]  /*2570*/  SYNCS.ARRIVE.TRANS64.RED.A1T0 RZ, [R0+URZ], RZ ;  /* 0x000000ff00ff79a7 */ /* 0x0001e2000810043f */
[----:B------:R-:W-:Y:S05]  /*2580*/  @P0 BRA `(.L_x_26) ;  /* 0x0000000000040947 */ /* 0x000fea0003800000 */
[----:B------:R-:W-:Y:S01]  /*2590*/  BPT.TRAP 0x1 ;  /* 0x000000040000795c */ /* 0x000fe20000300000 */
.L_x_26:
[----:B------:R-:W-:Y:S01]  /*25a0*/  IMAD.SHL.U32 R102, R102, 0x20, RZ ;  /* 0x0000002066667824 */ /* 0x000fe200078e00ff */
[----:B------:R-:W-:Y:S01]  /*25b0*/  UIADD3 UR41, UR43, UR41, URZ ;  /* 0x000000292b297290 */ /* 0x000fe2000fffe03f */
[----:B------:R-:W-:Y:S01]  /*25c0*/  IMAD.SHL.U32 R8, R101, 0x200, RZ ;  /* 0x0000020065087824 */ /* 0x000fe200078e00ff */
[----:B------:R-:W-:Y:S01]  /*25d0*/  ULDC UR7, c[0x0][0x288] ;  /* 0x0000a20000077ab9 */ /* 0x000fe20000000800 */
[----:B------:R-:W-:Y:S01]  /*25e0*/  ULDC UR10, c[0x0][0x284] ;  /* 0x0000a100000a7ab9 */ /* 0x000fe20000000800 */
[----:B------:R-:W-:Y:S01]  /*25f0*/  UISETP.GT.U32.AND UP0, UPT, UR41, 0x2, UPT ;  /* 0x000000022900788c */ /* 0x000fe2000bf04070 */
[----:B------:R-:W-:Y:S01]  /*2600*/  ISETP.GE.AND P0, PT, R102, UR7, PT ;  /* 0x0000000766007c0c */ /* 0x000fe2000bf06270 */
[----:B------:R-:W-:Y:S01]  /*2610*/  UISETP.GE.U32.AND UP1, UPT, UR43, 0x3, UPT ;  /* 0x000000032b00788c */ /* 0x000fe2000bf26070 */
[----:B------:R-:W-:Y:S01]  /*2620*/  SHF.R.S32.HI R10, RZ, 0x1f, R100 ;  /* 0x0000001fff0a7819 */ /* 0x000fe20000011464 */
[----:B------:R-:W-:Y:S01]  /*2630*/  UISETP.LT.U32.AND UP0, UPT, UR43, 0x3, UP0 ;  /* 0x000000032b00788c */ /* 0x000fe20008701070 */
[----:B------:R-:W-:Y:S01]  /*2640*/  ISETP.GE.OR P0, PT, R8, UR10, P0 ;  /* 0x0000000a08007c0c */ /* 0x000fe20008706670 */
[----:B------:R-:W-:Y:S01]  /*2650*/  UIMAD.WIDE.U32 UR4, UR41, -0x55555555, URZ ;  /* 0xaaaaaaab290478a5 */ /* 0x000fe2000f8e003f */
[----:B------:R-:W-:Y:S01]  /*2660*/  LOP3.LUT R14, R102, 0x6, R99, 0xf8, !PT ;  /* 0x00000006660e7812 */ /* 0x000fe200078ef863 */
[----:B------:R-:W-:Y:S01]  /*2670*/  USEL UR6, URZ, 0x1, !UP0 ;  /* 0x000000013f067887 */ /* 0x000fe2000c000000 */
[----:B0-----:R-:W-:Y:S01]  /*2680*/  IMAD.MOV.U32 R0, RZ, RZ, -0x1 ;  /* 0xffffffffff007424 */ /* 0x001fe200078e00ff */
[----:B------:R-:W-:Y:S01]  /*2690*/  ULDC.64 UR8, c[0x0][0x5d0] ;  /* 0x0001740000087ab9 */ /* 0x000fe20000000a00 */
[----:B------:R-:W-:Y:S01]  /*26a0*/  SHF.R.S32.HI R15, RZ, 0x1f, R14 ;  /* 0x0000001fff0f7819 */ /* 0x000fe2000001140e */
[----:B------:R-:W-:Y:S01]  /*26b0*/  IMAD R3, R10, UR8, RZ ;  /* 0x000000080a037c24 */ /* 0x000fe2000f8e02ff */
[----:B------:R-:W-:-:S02]  /*26c0*/  USHF.R.U32.HI UR4, URZ, 0x1, UR5 ;  /* 0x000000013f047899 */ /* 0x000fc40008011605 */
[----:B------:R-:W-:Y:S01]  /*26d0*/  ULOP3.LUT UR40, UR40, UR6, URZ, 0x3c, !UPT ;  /* 0x0000000628287292 */ /* 0x000fe2000f8e3c3f */
[C---:B------:R-:W-:Y:S01]  /*26e0*/  IMAD R3, R100.reuse, UR9, R3 ;  /* 0x0000000964037c24 */ /* 0x040fe2000f8e0203 */
[----:B------:R-:W-:Y:S01]  /*26f0*/  UIMAD UR41, UR4, -0x3, UR41 ;  /* 0xfffffffd042978a4 */ /* 0x000fe2000f8e0229 */
[----:B------:R-:W-:Y:S01]  /*2700*/  IMAD.WIDE.U32 R4, R100, UR8, R14 ;  /* 0x0000000864047c25 */ /* 0x000fe2000f8e000e */
[----:B------:R-:W-:-:S03]  /*2710*/  @UP1 ULOP3.LUT UR40, UR40, 0x1, UR4, 0x78, !UPT ;  /* 0x0000000128281892 */ /* 0x000fc6000f8e7804 */
[----:B------:R-:W-:Y:S02]  /*2720*/  IMAD.IADD R7, R5, 0x1, R3 ;  /* 0x0000000105077824 */ /* 0x000fe400078e0203 */
[----:B------:R-:W-:Y:S01]  /*2730*/  IMAD.MOV.U32 R6, RZ, RZ, R4 ;  /* 0x000000ffff067224 */ /* 0x000fe200078e0004 */
[----:B------:R-:W-:Y:S06]  /*2740*/  @P0 BRA `(.L_x_28) ;  /* 0x0000004000840947 */ /* 0x000fec0003800000 */
[----:B------:R-:W0:Y:S01]  /*2750*/  LDC.64 R4, c[0x0][0x5c8] ;  /* 0x00017200ff047b82 */ /* 0x000e220000000a00 */
[----:B-----5:R-:W-:Y:S01]  /*2760*/  ISETP.NE.AND P0, PT, R95, RZ, PT ;  /* 0x000000ff5f00720c */ /* 0x020fe20003f05270 */
[----:B------:R-:W-:Y:S01]  /*2770*/  IMAD.WIDE R20, R101, 0x200, R22 ;  /* 0x0000020065147825 */ /* 0x000fe200078e0216 */
[----:B------:R-:W-:Y:S03]  /*2780*/  BSSY B0, `(.L_x_28) ;  /* 0x000041d000007945 */ /* 0x000fe60003800000 */
[-C--:B0-----:R-:W-:Y:S02]  /*2790*/  IMAD R3, R21, R4.reuse, RZ ;  /* 0x0000000415037224 */ /* 0x081fe400078e02ff */
[----:B------:R-:W-:-:S04]  /*27a0*/  IMAD.WIDE.U32 R104, R20, R4, R6 ;  /* 0x0000000414687225 */ /* 0x000fc800078e0006 */
[----:B------:R-:W-:Y:S02]  /*27b0*/  IMAD R7, R20, R5, R3 ;  /* 0x0000000514077224 */ /* 0x000fe400078e0203 */
[----:B------:R-:W-:Y:S02]  /*27c0*/  IMAD.IADD R6, R97, 0x1, -R8 ;  /* 0x0000000161067824 */ /* 0x000fe400078e0a08 */
[----:B------:R-:W-:Y:S02]  /*27d0*/  IMAD.IADD R3, R94, 0x1, -R102 ;  /* 0x000000015e037824 */ /* 0x000fe400078e0a66 */
[----:B------:R-:W-:Y:S01]  /*27e0*/  IMAD.IADD R110, R105, 0x1, R7 ;  /* 0x00000001696e7824 */ /* 0x000fe200078e0207 */
[----:B------:R-:W-:Y:S06]  /*27f0*/  @!P0 BRA `(.L_x_29) ;  /* 0x0000002c00a48947 */ /* 0x000fec0003800000 */
[----:B------:R-:W0:Y:S01]  /*2800*/  LDC.64 R12, c[0x0][0x5b0] ;  /* 0x00016c00ff0c7b82 */ /* 0x000e220000000a00 */
[----:B------:R-:W-:Y:S01]  /*2810*/  ULDC.64 UR4, c[0x0][0x5b8] ;  /* 0x00016e0000047ab9 */ /* 0x000fe20000000a00 */
[----:B------:R-:W-:Y:S01]  /*2820*/  ISETP.GE.AND P1, PT, R6, 0x1, PT ;  /* 0x000000010600780c */ /* 0x000fe20003f26270 */
[----:B------:R-:W-:Y:S01]  /*2830*/  IMAD R7, R10, UR4, RZ ;  /* 0x000000040a077c24 */ /* 0x000fe2000f8e02ff */
[----:B------:R-:W-:Y:S01]  /*2840*/  BSSY B1, `(.L_x_30) ;  /* 0x0000010000017945 */ /* 0x000fe20003800000 */
[C---:B------:R-:W-:Y:S01]  /*2850*/  IMAD.WIDE.U32 R14, R100.reuse, UR4, R14 ;  /* 0x00000004640e7c25 */ /* 0x040fe2000f8e000e */
[----:B------:R-:W-:Y:S02]  /*2860*/  ISETP.LT.OR P5, PT, R3, 0x1, !P1 ;  /* 0x000000010300780c */ /* 0x000fe40004fa1670 */
[----:B------:R-:W1:Y:S01]  /*2870*/  LDC.64 R8, c[0x0][0x5a8] ;  /* 0x00016a00ff087b82 */ /* 0x000e620000000a00 */
[----:B------:R-:W-:Y:S02]  /*2880*/  IMAD R7, R100, UR5, R7 ;  /* 0x0000000564077c24 */ /* 0x000fe4000f8e0207 */
[----:B------:R-:W-:-:S02]  /*2890*/  IMAD.MOV.U32 R100, RZ, RZ, R14 ;  /* 0x000000ffff647224 */ /* 0x000fc400078e000e */
[----:B------:R-:W-:Y:S02]  /*28a0*/  IMAD.IADD R101, R15, 0x1, R7 ;  /* 0x000000010f657824 */ /* 0x000fe400078e0207 */
[-C--:B0-----:R-:W-:Y:S01]  /*28b0*/  IMAD R7, R21, R12.reuse, RZ ;  /* 0x0000000c15077224 */ /* 0x081fe200078e02ff */
[----:B------:R-:W-:Y:S01]  /*28c0*/  SHF.L.U64.HI R103, R12, 0x3, R13 ;  /* 0x000000030c677819 */ /* 0x000fe2000001020d */
[----:B------:R-:W-:-:S04]  /*28d0*/  IMAD.WIDE.U32 R10, R20, R12, R100 ;  /* 0x0000000c140a7225 */ /* 0x000fc800078e0064 */
[----:B------:R-:W-:Y:S01]  /*28e0*/  IMAD R111, R20, R13, R7 ;  /* 0x0000000d146f7224 */ /* 0x000fe200078e0207 */
[----:B-1----:R-:W-:Y:S01]  /*28f0*/  IADD3 R108, P0, R10, R8, RZ ;  /* 0x000000080a6c7210 */ /* 0x002fe20007f1e0ff */
[----:B------:R-:W-:-:S03]  /*2900*/  IMAD.SHL.U32 R102, R12, 0x8, RZ ;  /* 0x000000080c667824 */ /* 0x000fc600078e00ff */
[----:B------:R-:W-:Y:S01]  /*2910*/  IADD3.X R109, R9, R11, R111, P0, !PT ;  /* 0x0000000b096d7210 */ /* 0x000fe200007fe46f */
[----:B------:R-:W-:Y:S08]  /*2920*/  @P5 BRA `(.L_x_31) ;  /* 0x0000000000045947 */ /* 0x000ff00003800000 */
[----:B------:R0:W5:Y:S02]  /*2930*/  LDG.E.U8 R96, desc[UR38][R108.64] ;  /* 0x000000266c607981 */ /* 0x000164000c1e1100 */
.L_x_31:
[----:B------:R-:W-:Y:S05]  /*2940*/  BSYNC B1 ;  /* 0x0000000000017941 */ /* 0x000fea0003800000 */
.L_x_30:
[----:B-----5:R-:W-:Y:S01]  /*2950*/  LOP3.LUT R7, R96, 0xffff, RZ, 0xc0, !PT ;  /* 0x0000ffff60077812 */ /* 0x020fe200078ec0ff */
[----:B------:R-:W-:Y:S01]  /*2960*/  IMAD.WIDE.U32 R106, R20, R12, R102 ;  /* 0x0000000c146a7225 */ /* 0x000fe200078e0066 */
[----:B------:R-:W-:Y:S01]  /*2970*/  ULDC.64 UR4, c[0x0][0x5c0] ;  /* 0x0001700000047ab9 */ /* 0x000fe20000000a00 */
[----:B------:R-:W-:Y:S01]  /*2980*/  ISETP.LT.OR P4, PT, R3, 0x2, !P1 ;  /* 0x000000020300780c */ /* 0x000fe20004f81670 */
[----:B------:R-:W-:Y:S01]  /*2990*/  BSSY B1, `(.L_x_32) ;  /* 0x0000011000017945 */ /* 0x000fe20003800000 */
[----:B------:R-:W-:Y:S01]  /*29a0*/  PRMT R10, R7, 0x8880, RZ ;  /* 0x00008880070a7816 */ /* 0x000fe200000000ff */
[----:B------:R-:W-:Y:S01]  /*29b0*/  IMAD.IADD R7, R111, 0x1, R107 ;  /* 0x000000016f077824 */ /* 0x000fe200078e026b */
[----:B------:R-:W-:Y:S02]  /*29c0*/  IADD3 R106, P2, P3, R14, R8, R106 ;  /* 0x000000080e6a7210 */ /* 0x000fe40007b5e06a */
[----:B------:R-:W-:Y:S01]  /*29d0*/  IADD3 R104, P0, R104, UR4, RZ ;  /* 0x0000000468687c10 */ /* 0x000fe2000ff1e0ff */
[----:B------:R-:W-:Y:S01]  /*29e0*/  IMAD R10, R10, R95, RZ ;  /* 0x0000005f0a0a7224 */ /* 0x000fe200078e02ff */
[----:B------:R-:W-:-:S02]  /*29f0*/  IADD3.X R107, R101, R9, R7, P2, P3 ;  /* 0x00000009656b7210 */ /* 0x000fc400017e6407 */
[----:B------:R-:W-:Y:S01]  /*2a00*/  IADD3.X R105, R110, UR5, RZ, P0, !PT ;  /* 0x000000056e697c10 */ /* 0x000fe200087fe4ff */
[----:B------:R-:W-:Y:S01]  /*2a10*/  @!P5 IMAD R7, R72, R19, R10 ;  /* 0x000000134807d224 */ /* 0x000fe200078e020a */
[----:B------:R-:W-:-:S04]  /*2a20*/  ISETP.GE.AND P0, PT, R6, 0x9, PT ;  /* 0x000000090600780c */ /* 0x000fc80003f06270 */
[----:B------:R1:W-:Y:S01]  /*2a30*/  @!P5 STG.E.U8 desc[UR38][R104.64], R7 ;  /* 0x000000076800d986 */ /* 0x0003e2000c101126 */
[C---:B------:R-:W-:Y:S02]  /*2a40*/  ISETP.LT.OR P2, PT, R3.reuse, 0x1, !P0 ;  /* 0x000000010300780c */ /* 0x040fe40004741670 */
[----:B------:R-:W-:Y:S01]  /*2a50*/  ISETP.LT.OR P3, PT, R3, 0x2, !P0 ;  /* 0x000000020300780c */ /* 0x000fe20004761670 */
[----:B------:R-:W-:-:S12]  /*2a60*/  @P4 BRA `(.L_x_33) ;  /* 0x00000000000c4947 */ /* 0x000fd80003800000 */
[----:B------:R-:W2:Y:S02]  /*2a70*/  LDG.E.U8 R96, desc[UR38][R108.64+0x1] ;  /* 0x000001266c607981 */ /* 0x000ea4000c1e1100 */
[----:B--2---:R-:W-:-:S05]  /*2a80*/  PRMT R10, R96, 0x8880, RZ ;  /* 0x00008880600a7816 */ /* 0x004fca00000000ff */
[----:B------:R-:W-:-:S07]  /*2a90*/  IMAD R10, R10, R95, RZ ;  /* 0x0000005f0a0a7224 */ /* 0x000fce00078e02ff */
.L_x_33:
[----:B------:R-:W-:Y:S05]  /*2aa0*/  BSYNC B1 ;  /* 0x0000000000017941 */ /* 0x000fea0003800000 */
.L_x_32:
[----:B-1----:R-:W-:Y:S01]  /*2ab0*/  @!P4 IMAD R7, R73, R19, R10 ;  /* 0x000000134907c224 */ /* 0x002fe200078e020a */
[----:B------:R-:W-:Y:S01]  /*2ac0*/  @!P2 IADD3 R72, P5, R104, R89, RZ ;  /* 0x000000596848a210 */ /* 0x000fe20007fbe0ff */
[----:B------:R-:W-:Y:S03]  /*2ad0*/  BSSY B1, `(.L_x_34) ;  /* 0x0000007000017945 */ /* 0x000fe60003800000 */
[----:B------:R1:W-:Y:S01]  /*2ae0*/  @!P4 STG.E.U8 desc[UR38][R104.64+0x1], R7 ;  /* 0x000001076800c986 */ /* 0x0003e2000c101126 */
[----:B------:R-:W-:Y:S01]  /*2af0*/  @!P2 IMAD.X R73, R105, 0x1, R92, P5 ;  /* 0x000000016949a824 */ /* 0x000fe200028e065c */
[----:B------:R-:W-:Y:S07]  /*2b00*/  @P2 BRA `(.L_x_35) ;  /* 0x00000000000c2947 */ /* 0x000fee0003800000 */
[----:B------:R-:W2:Y:S02]  /*2b10*/  LDG.E.U8 R96, desc[UR38][R106.64] ;  /* 0x000000266a607981 */ /* 0x000ea4000c1e1100 */
[----:B--2---:R-:W-:-:S05]  /*2b20*/  PRMT R10, R96, 0x8880, RZ ;  /* 0x00008880600a7816 */ /* 0x004fca00000000ff */
[----:B------:R-:W-:-:S07]  /*2b30*/  IMAD R10, R10, R95, RZ ;  /* 0x0000005f0a0a7224 */ /* 0x000fce00078e02ff */
.L_x_35:
[----:B------:R-:W-:Y:S05]  /*2b40*/  BSYNC B1 ;  /* 0x0000000000017941 */ /* 0x000fea0003800000 */
.L_x_34:
[----:B-1----:R-:W-:Y:S01]  /*2b50*/  @!P2 IMAD R7, R74, R19, R10 ;  /* 0x000000134a07a224 */ /* 0x002fe200078e020a */
[----:B------:R-:W-:Y:S01]  /*2b60*/  BSSY B1, `(.L_x_36) ;  /* 0x000000a000017945 */ /* 0x000fe20003800000 */
[C---:B------:R-:W-:Y:S02]  /*2b70*/  ISETP.LT.OR P4, PT, R3.reuse, 0x9, !P1 ;  /* 0x000000090300780c */ /* 0x040fe40004f81670 */
[----:B------:R-:W-:Y:S01]  /*2b80*/  ISETP.LT.OR P5, PT, R3, 0x9, !P0 ;  /* 0x000000090300780c */ /* 0x000fe200047a1670 */
[----:B------:R1:W-:Y:S01]  /*2b90*/  @!P2 STG.E.U8 desc[UR38][R72.64], R7 ;  /* 0x000000074800a986 */ /* 0x0003e2000c101126 */
[----:B------:R-:W-:-:S05]  /*2ba0*/  @!P3 IADD3 R110, P2, R104, R89, RZ ;  /* 0x00000059686eb210 */ /* 0x000fca0007f5e0ff */
[----:B------:R-:W-:Y:S01]  /*2bb0*/  @!P3 IMAD.X R111, R105, 0x1, R92, P2 ;  /* 0x00000001696fb824 */ /* 0x000fe200010e065c */
[----:B------:R-:W-:Y:S07]  /*2bc0*/  @P3 BRA `(.L_x_37) ;  /* 0x00000000000c3947 */ /* 0x000fee0003800000 */
[----:B------:R-:W2:Y:S02]  /*2bd0*/  LDG.E.U8 R96, desc[UR38][R106.64+0x1] ;  /* 0x000001266a607981 */ /* 0x000ea4000c1e1100 */
[----:B--2---:R-:W-:-:S05]  /*2be0*/  PRMT R10, R96, 0x8880, RZ ;  /* 0x00008880600a7816 */ /* 0x004fca00000000ff */
[----:B------:R-:W-:-:S07]  /*2bf0*/  IMAD R10, R10, R95, RZ ;  /* 0x0000005f0a0a7224 */ /* 0x000fce00078e02ff */
.L_x_37:
[----:B------:R-:W-:Y:S05]  /*2c00*/  BSYNC B1 ;  /* 0x0000000000017941 */ /* 0x000fea0003800000 */
.L_x_36:
[----:B------:R-:W-:Y:S01]  /*2c10*/  @!P3 IMAD R75, R75, R19, R10 ;  /* 0x000000134b4bb224 */ /* 0x000fe200078e020a */
[----:B------:R-:W-:Y:S04]  /*2c20*/  BSSY B1, `(.L_x_38) ;  /* 0x0000006000017945 */ /* 0x000fe80003800000 */
[----:B------:R2:W-:Y:S01]  /*2c30*/  @!P3 STG.E.U8 desc[UR38][R110.64+0x1], R75 ;  /* 0x0000014b6e00b986 */ /* 0x0005e2000c101126 */
[----:B------:R-:W-:Y:S05]  /*2c40*/  @P4 BRA `(.L_x_39) ;  /* 0x00000000000c4947 */ /* 0x000fea0003800000 */
[----:B------:R-:W3:Y:S02]  /*2c50*/  LDG.E.U8 R96, desc[UR38][R108.64+0x8] ;  /* 0x000008266c607981 */ /* 0x000ee4000c1e1100 */
[----:B---3--:R-:W-:-:S05]  /*2c60*/  PRMT R10, R96, 0x8880, RZ ;  /* 0x00008880600a7816 */ /* 0x008fca00000000ff */
[----:B------:R-:W-:-:S07]  /*2c70*/  IMAD R10, R10, R95, RZ ;  /* 0x0000005f0a0a7224 */ /* 0x000fce00078e02ff */
.L_x_39:
[----:B------:R-:W-:Y:S05]  /*2c80*/  BSYNC B1 ;  /* 0x0000000000017941 */ /* 0x000fea0003800000 */
.L_x_38:
[C---:B------:R-:W-:Y:S01]  /*2c90*/  ISETP.LT.OR P3, PT, R3.reuse, 0xa, !P1 ;  /* 0x0000000a0300780c */ /* 0x040fe20004f61670 */
[----:B-1----:R-:W-:Y:S01]  /*2ca0*/  @!P4 IMAD R7, R76, R19, R10 ;  /* 0x000000134c07c224 */ /* 0x002fe200078e020a */
[----:B------:R-:W-:Y:S01]  /*2cb0*/  BSSY B1, `(.L_x_40) ;  /* 0x000000a000017945 */ /* 0x000fe20003800000 */
[----:B------:R-:W-:Y:S01]  /*2cc0*/  @!P4 IMAD.MOV.U32 R72, RZ, RZ, R104 ;  /* 0x000000ffff48c224 */ /* 0x000fe200078e0068 */
[----:B------:R-:W-:Y:S01]  /*2cd0*/  ISETP.LT.OR P2, PT, R3, 0xa, !P0 ;  /* 0x0000000a0300780c */ /* 0x000fe20004741670 */
[----:B------:R-:W-:-:S05]  /*2ce0*/  @!P4 IMAD.MOV.U32 R73, RZ, RZ, R105 ;  /* 0x000000ffff49c224 */ /* 0x000fca00078e0069 */
[----:B------:R1:W-:Y:S01]  /*2cf0*/  @!P4 STG.E.U8 desc[UR38][R72.64+0x8], R7 ;  /* 0x000008074800c986 */ /* 0x0003e2000c101126 */
[----:B------:R-:W-:Y:S02]  /*2d00*/  @!P5 IADD3 R74, P4, R104, R89, RZ ;  /* 0x00000059684ad210 */ /* 0x000fe40007f9e0ff */
[----:B------:R-:W-:Y:S11]  /*2d10*/  @P3 BRA `(.L_x_41) ;  /* 0x00000000000c3947 */ /* 0x000ff60003800000 */
[----:B------:R-:W3:Y:S02]  /*2d20*/  LDG.E.U8 R96, desc[UR38][R108.64+0x9] ;  /* 0x000009266c607981 */ /* 0x000ee4000c1e1100 */
[----:B---3--:R-:W-:-:S05]  /*2d30*/  PRMT R10, R96, 0x8880, RZ ;  /* 0x00008880600a7816 */ /* 0x008fca00000000ff */
[----:B------:R-:W-:-:S07]  /*2d40*/  IMAD R10, R10, R95, RZ ;  /* 0x0000005f0a0a7224 */ /* 0x000fce00078e02ff */
.L_x_41:
[----:B------:R-:W-:Y:S05]  /*2d50*/  BSYNC B1 ;  /* 0x0000000000017941 */ /* 0x000fea0003800000 */
.L_x_40:
[----:B------:R-:W-:Y:S01]  /*2d60*/  @!P3 IMAD R77, R77, R19, R10 ;  /* 0x000000134d4db224 */ /* 0x000fe200078e020a */
[----:B------:R-:W-:Y:S01]  /*2d70*/  BSSY B1, `(.L_x_42) ;  /* 0x0000009000017945 */ /* 0x000fe20003800000 */
[----:B-1----:R-:W-:Y:S02]  /*2d80*/  @!P3 IMAD.MOV.U32 R72, RZ, RZ, R104 ;  /* 0x000000ffff48b224 */ /* 0x002fe400078e0068 */
[----:B------:R-:W-:Y:S02]  /*2d90*/  @!P3 IMAD.MOV.U32 R73, RZ, RZ, R105 ;  /* 0x000000ffff49b224 */ /* 0x000fe400078e0069 */
[----:B--2---:R-:W-:-:S03]  /*2da0*/  @!P5 IMAD.X R75, R105, 0x1, R92, P4 ;  /* 0x00000001694bd824 */ /* 0x004fc600020e065c */
[----:B------:R1:W-:Y:S01]  /*2db0*/  @!P3 STG.E.U8 desc[UR38][R72.64+0x9], R77 ;  /* 0x0000094d4800b986 */ /* 0x0003e2000c101126 */
[----:B------:R-:W-:Y:S05]  /*2dc0*/  @P5 BRA `(.L_x_43) ;  /* 0x00000000000c5947 */ /* 0x000fea0003800000 */
[----:B------:R-:W2:Y:S02]  /*2dd0*/  LDG.E.U8 R96, desc[UR38][R106.64+0x8] ;  /* 0x000008266a607981 */ /* 0x000ea4000c1e1100 */
[----:B--2---:R-:W-:-:S05]  /*2de0*/  PRMT R10, R96, 0x8880, RZ ;  /* 0x00008880600a7816 */ /* 0x004fca00000000ff */
[----:B------:R-:W-:-:S07]  /*2df0*/  IMAD R10, R10, R95, RZ ;  /* 0x0000005f0a0a7224 */ /* 0x000fce00078e02ff */
.L_x_43:
[----:B------:R-:W-:Y:S05]  /*2e00*/  BSYNC B1 ;  /* 0x0000000000017941 */ /* 0x000fea0003800000 */
.L_x_42:
[----:B------:R-:W-:Y:S01]  /*2e10*/  @!P5 IMAD R7, R78, R19, R10 ;  /* 0x000000134e07d224 */ /* 0x000fe200078e020a */
[----:B------:R-:W-:Y:S01]  /*2e20*/  BSSY B1, `(.L_x_44) ;  /* 0x000000a000017945 */ /* 0x000fe20003800000 */
[C---:B------:R-:W-:Y:S02]  /*2e30*/  ISETP.LT.OR P3, PT, R3.reuse, 0x11, !P1 ;  /* 0x000000110300780c */ /* 0x040fe40004f61670 */
[----:B------:R-:W-:Y:S01]  /*2e40*/  ISETP.LT.OR P4, PT, R3, 0x11, !P0 ;  /* 0x000000110300780c */ /* 0x000fe20004781670 */
[----:B------:R2:W-:Y:S01]  /*2e50*/  @!P5 STG.E.U8 desc[UR38][R74.64+0x8], R7 ;  /* 0x000008074a00d986 */ /* 0x0005e2000c101126 */
[----:B-1----:R-:W-:-:S05]  /*2e60*/  @!P2 IADD3 R72, P5, R104, R89, RZ ;  /* 0x000000596848a210 */ /* 0x002fca0007fbe0ff */
[----:B------:R-:W-:Y:S01]  /*2e70*/  @!P2 IMAD.X R73, R105, 0x1, R92, P5 ;  /* 0x000000016949a824 */ /* 0x000fe200028e065c */
[----:B------:R-:W-:Y:S07]  /*2e80*/  @P2 BRA `(.L_x_45) ;  /* 0x00000000000c2947 */ /* 0x000fee0003800000 */
[----:B------:R-:W3:Y:S02]  /*2e90*/  LDG.E.U8 R96, desc[UR38][R106.64+0x9] ;  /* 0x000009266a607981 */ /* 0x000ee4000c1e1100 */
[----:B---3--:R-:W-:-:S05]  /*2ea0*/  PRMT R10, R96, 0x8880, RZ ;  /* 0x00008880600a7816 */ /* 0x008fca00000000ff */
[----:B------:R-:W-:-:S07]  /*2eb0*/  IMAD R10, R10, R95, RZ ;  /* 0x0000005f0a0a7224 */ /* 0x000fce00078e02ff */
.L_x_45:
[----:B------:R-:W-:Y:S05]  /*2ec0*/  BSYNC B1 ;  /* 0x0000000000017941 */ /* 0x000fea0003800000 */
.L_x_44:
[----:B------:R-:W-:Y:S01]  /*2ed0*/  @!P2 IMAD R79, R79, R19, R10 ;  /* 0x000000134f4fa224 */ /* 0x000fe200078e020a */
[----:B------:R-:W-:Y:S04]  /*2ee0*/  BSSY B1, `(.L_x_46) ;  /* 0x0000006000017945 */ /* 0x000fe80003800000 */
[----:B------:R1:W-:Y:S01]  /*2ef0*/  @!P2 STG.E.U8 desc[UR38][R72.64+0x9], R79 ;  /* 0x0000094f4800a986 */ /* 0x0003e2000c101126 */
[----:B------:R-:W-:Y:S05]  /*2f00*/  @P3 BRA `(.L_x_47) ;  /* 0x00000000000c3947 */ /* 0x000fea0003800000 */
[----:B------:R-:W3:Y:S02]  /*2f10*/  LDG.E.U8 R96, desc[UR38][R108.64+0x10] ;  /* 0x000010266c607981 */ /* 0x000ee4000c1e1100 */
[----:B---3--:R-:W-:-:S05]  /*2f20*/  PRMT R10, R96, 0x8880, RZ ;  /* 0x00008880600a7816 */ /* 0x008fca00000000ff */
[----:B------:R-:W-:-:S07]  /*2f30*/  IMAD R10, R10, R95, RZ ;  /* 0x0000005f0a0a7224 */ /* 0x000fce00078e02ff */
.L_x_47:
[----:B------:R-:W-:Y:S05]  /*2f40*/  BSYNC B1 ;  /* 0x0000000000017941 */ /* 0x000fea0003800000 */
.L_x_46:
[C---:B------:R-:W-:Y:S01]  /*2f50*/  ISETP.LT.OR P5, PT, R3.reuse, 0x12, !P1 ;  /* 0x000000120300780c */ /* 0x040fe20004fa1670 */
[----:B--2---:R-:W-:Y:S01]  /*2f60*/  @!P3 IMAD R7, R80, R19, R10 ;  /* 0x000000135007b224 */ /* 0x004fe200078e020a */
[----:B------:R-:W-:Y:S01]  /*2f70*/  BSSY B1, `(.L_x_48) ;  /* 0x000000a000017945 */ /* 0x000fe20003800000 */
[----:B-1----:R-:W-:Y:S01]  /*2f80*/  @!P3 IMAD.MOV.U32 R72, RZ, RZ, R104 ;  /* 0x000000ffff48b224 */ /* 0x002fe200078e0068 */
[----:B------:R-:W-:Y:S01]  /*2f90*/  ISETP.LT.OR P2, PT, R3, 0x12, !P0 ;  /* 0x000000120300780c */ /* 0x000fe20004741670 */
[----:B------:R-:W-:-:S05]  /*2fa0*/  @!P3 IMAD.MOV.U32 R73, RZ, RZ, R105 ;  /* 0x000000ffff49b224 */ /* 0x000fca00078e0069 */
[----:B------:R1:W-:Y:S01]  /*2fb0*/  @!P3 STG.E.U8 desc[UR38][R72.64+0x10], R7 ;  /* 0x000010074800b986 */ /* 0x0003e2000c101126 */
[----:B------:R-:W-:Y:S02]  /*2fc0*/  @!P4 IADD3 R74, P3, R104, R89, RZ ;  /* 0x00000059684ac210 */ /* 0x000fe40007f7e0ff */
[----:B------:R-:W-:Y:S11]  /*2fd0*/  @P5 BRA `(.L_x_49) ;  /* 0x00000000000c5947 */ /* 0x000ff60003800000 */
[----:B------:R-:W2:Y:S02]  /*2fe0*/  LDG.E.U8 R96, desc[UR38][R108.64+0x11] ;  /* 0x000011266c607981 */ /* 0x000ea4000c1e1100 */
[----:B--2---:R-:W-:-:S05]  /*2ff0*/  PRMT R10, R96, 0x8880, RZ ;  /* 0x00008880600a7816 */ /* 0x004fca00000000ff */
[----:B------:R-:W-:-:S07]  /*3000*/  IMAD R10, R10, R95, RZ ;  /* 0x0000005f0a0a7224 */ /* 0x000fce00078e02ff */
.L_x_49:
[----:B------:R-:W-:Y:S05]  /*3010*/  BSYNC B1 ;  /* 0x0000000000017941 */ /* 0x000fea0003800000 */
.L_x_48:
[----:B------:R-:W-:Y:S01]  /*3020*/  @!P5 IMAD R81, R81, R19, R10 ;  /* 0x000000135151d224 */ /* 0x000fe200078e020a */
[----:B------:R-:W-:Y:S01]  /*3030*/  BSSY B1, `(.L_x_50) ;  /* 0x0000009000017945 */ /* 0x000fe20003800000 */
[----:B-1----:R-:W-:Y:S02]  /*3040*/  @!P5 IMAD.MOV.U32 R72, RZ, RZ, R104 ;  /* 0x000000ffff48d224 */ /* 0x002fe400078e0068 */
[----:B------:R-:W-:Y:S02]  /*3050*/  @!P5 IMAD.MOV.U32 R73, RZ, RZ, R105 ;  /* 0x000000ffff49d224 */ /* 0x000fe400078e0069 */
[----:B------:R-:W-:-:S03]  /*3060*/  @!P4 IMAD.X R75, R105, 0x1, R92, P3 ;  /* 0x00000001694bc824 */ /* 0x000fc600018e065c */
[----:B------:R1:W-:Y:S01]  /*3070*/  @!P5 STG.E.U8 desc[UR38][R72.64+0x11], R81 ;  /* 0x000011514800d986 */ /* 0x0003e2000c101126 */
[----:B------:R-:W-:Y:S05]  /*3080*/  @P4 BRA `(.L_x_51) ;  /* 0x00000000000c4947 */ /* 0x000fea0003800000 */
[----:B------:R-:W2:Y:S02]  /*3090*/  LDG.E.U8 R96, desc[UR38][R106.64+0x10] ;  /* 0x000010266a607981 */ /* 0x000ea4000c1e1100 */
[----:B--2---:R-:W-:-:S05]  /*30a0*/  PRMT R10, R96, 0x8880, RZ ;  /* 0x00008880600a7816 */ /* 0x004fca00000000ff */
[----:B------:R-:W-:-:S07]  /*30b0*/  IMAD R10, R10, R95, RZ ;  /* 0x0000005f0a0a7224 */ /* 0x000fce00078e02ff */
.L_x_51:
[----:B------:R-:W-:Y:S05]  /*30c0*/  BSYNC B1 ;  /* 0x0000000000017941 */ /* 0x000fea0003800000 */
.L_x_50:
[----:B------:R-:W-:Y:S01]  /*30d0*/  @!P4 IMAD R7, R82, R19, R10 ;  /* 0x000000135207c224 */ /* 0x000fe200078e020a */
[----:B-1----:R-:W-:Y:S01]  /*30e0*/  @!P2 IADD3 R72, P5, R104, R89, RZ ;  /* 0x000000596848a210 */ /* 0x002fe20007fbe0ff */
[----:B------:R-:W-:Y:S01]  /*30f0*/  BSSY B1, `(.L_x_52) ;  /* 0x000000b000017945 */ /* 0x000fe20003800000 */
[----:B------:R-:W-:Y:S02]  /*3100*/  IADD3 R79, P3, R20, 0x80, RZ ;  /* 0x00000080144f7810 */ /* 0x000fe40007f7e0ff */
[----:B------:R1:W-:Y:S01]  /*3110*/  @!P4 STG.E.U8 desc[UR38][R74.64+0x10], R7 ;  /* 0x000010074a00c986 */ /* 0x0003e2000c101126 */
[----:B------:R-:W-:Y:S01]  /*3120*/  ISETP.LT.OR P4, PT, R3, 0x19, !P1 ;  /* 0x000000190300780c */ /* 0x000fe20004f81670 */
[----:B------:R-:W-:Y:S01]  /*3130*/  @!P2 IMAD.X R73, R105, 0x1, R92, P5 ;  /* 0x000000016949a824 */ /* 0x000fe200028e065c */
[C---:B------:R-:W-:Y:S02]  /*3140*/  ISETP.LT.OR P1, PT, R3.reuse, 0x1a, !P1 ;  /* 0x0000001a0300780c */ /* 0x040fe40004f21670 */
[----:B------:R-:W-:Y:S01]  /*3150*/  ISETP.LT.OR P5, PT, R3, 0x19, !P0 ;  /* 0x000000190300780c */ /* 0x000fe200047a1670 */
[----:B------:R-:W-:-:S12]  /*3160*/  @P2 BRA `(.L_x_53) ;  /* 0x00000000000c2947 */ /* 0x000fd80003800000 */
[----:B------:R-:W2:Y:S02]  /*3170*/  LDG.E.U8 R96, desc[UR38][R106.64+0x11] ;  /* 0x000011266a607981 */ /* 0x000ea4000c1e1100 */
[----:B--2---:R-:W-:-:S05]  /*3180*/  PRMT R10, R96, 0x8880, RZ ;  /* 0x00008880600a7816 */ /* 0x004fca00000000ff */
[----:B------:R-:W-:-:S07]  /*3190*/  IMAD R10, R10, R95, RZ ;  /* 0x0000005f0a0a7224 */ /* 0x000fce00078e02ff */
.L_x_53:
[----:B------:R-:W-:Y:S05]  /*31a0*/  BSYNC B1 ;  /* 0x0000000000017941 */ /* 0x000fea0003800000 */
.L_x_52:
[----:B------:R-:W-:Y:S01]  /*31b0*/  @!P2 IMAD R83, R83, R19, R10 ;  /* 0x000000135353a224 */ /* 0x000fe200078e020a */
[----:B------:R-:W-:Y:S04]  /*31c0*/  BSSY B1, `(.L_x_54) ;  /* 0x0000006000017945 */ /* 0x000fe80003800000 */
[----:B------:R2:W-:Y:S01]  /*31d0*/  @!P2 STG.E.U8 desc[UR38][R72.64+0x11], R83 ;  /* 0x000011534800a986 */ /* 0x0005e2000c101126 */
[----:B------:R-:W-:Y:S05]  /*31e0*/  @P4 BRA `(.L_x_55) ;  /* 0x00000000000c4947 */ /* 0x000fea0003800000 */
[----:B------:R-:W3:Y:S02]  /*31f0*/  LDG.E.U8 R96, desc[UR38][R108.64+0x18] ;  /* 0x000018266c607981 */ /* 0x000ee4000c1e1100 */
[----:B---3--:R-:W-:-:S05]  /*3200*/  PRMT R10, R96, 0x8880, RZ ;  /* 0x00008880600a7816 */ /* 0x008fca00000000ff */
[----:B------:R-:W-:-:S07]  /*3210*/  IMAD R10, R10, R95, RZ ;  /* 0x0000005f0a0a7224 */ /* 0x000fce00078e02ff */
.L_x_55:
[----:B------:R-:W-:Y:S05]  /*3220*/  BSYNC B1 ;  /* 0x0000000000017941 */ /* 0x000fea0003800000 */
.L_x_54:
[----:B-1----:R-:W-:Y:S01]  /*3230*/  @!P4 IMAD R7, R84, R19, R10 ;  /* 0x000000135407c224 */ /* 0x002fe200078e020a */
[----:B------:R-:W-:Y:S01]  /*3240*/  BSSY B1, `(.L_x_56) ;  /* 0x0000008000017945 */ /* 0x000fe20003800000 */
[----:B--2---:R-:W-:Y:S02]  /*3250*/  @!P4 IMAD.MOV.U32 R72, RZ, RZ, R104 ;  /* 0x000000ffff48c224 */ /* 0x004fe400078e0068 */
[----:B------:R-:W-:-:S05]  /*3260*/  @!P4 IMAD.MOV.U32 R73, RZ, RZ, R105 ;  /* 0x000000ffff49c224 */ /* 0x000fca00078e0069 */
[----:B------:R1:W-:Y:S01]  /*3270*/  @!P4 STG.E.U8 desc[UR38][R72.64+0x18], R7 ;  /* 0x000018074800c986 */ /* 0x0003e2000c101126 */
[----:B------:R-:W-:Y:S05]  /*3280*/  @P1 BRA `(.L_x_57) ;  /* 0x00000000000c1947 */ /* 0x000fea0003800000 */
[----:B------:R-:W2:Y:S02]  /*3290*/  LDG.E.U8 R96, desc[UR38][R108.64+0x19] ;  /* 0x000019266c607981 */ /* 0x000ea4000c1e1100 */
[----:B--2---:R-:W-:-:S05]  /*32a0*/  PRMT R10, R96, 0x8880, RZ ;  /* 0x00008880600a7816 */ /* 0x004fca00000000ff */
[----:B------:R-:W-:-:S07]  /*32b0*/  IMAD R10, R10, R95, RZ ;  /* 0x0000005f0a0a7224 */ /* 0x000fce00078e02ff */
.L_x_57:
[----:B------:R-:W-:Y:S05]  /*32c0*/  BSYNC B1 ;  /* 0x0000000000017941 */ /* 0x000fea0003800000 */
.L_x_56:
[----:B------:R-:W-:Y:S01]  /*32d0*/  @!P1 IMAD R85, R85, R19, R10 ;  /* 0x0000001355559224 */ /* 0x000fe200078e020a */
[----:B------:R-:W-:Y:S01]  /*32e0*/  ISETP.LT.OR P2, PT, R3, 0x1a, !P0 ;  /* 0x0000001a0300780c */ /* 0x000fe20004741670 */
[----:B-1----:R-:W-:Y:S01]  /*32f0*/  @!P1 IMAD.MOV.U32 R72, RZ, RZ, R104 ;  /* 0x000000ffff489224 */ /* 0x002fe200078e0068 */
[----:B------:R-:W-:Y:S01]  /*3300*/  @!P5 IADD3 R74, P0, R104, R89, RZ ;  /* 0x00000059684ad210 */ /* 0x000fe20007f1e0ff */
[----:B------:R-:W-:Y:S01]  /*3310*/  @!P1 IMAD.MOV.U32 R73, RZ, RZ, R105 ;  /* 0x000000ffff499224 */ /* 0x000fe200078e0069 */
[----:B------:R-:W-:Y:S01]  /*3320*/  BSSY B1, `(.L_x_58) ;  /* 0x0000008000017945 */ /* 0x000fe20003800000 */
[----:B------:R-:W-:Y:S02]  /*3330*/  IMAD.X R11, RZ, RZ, R21, P3 ;  /* 0x000000ffff0b7224 */ /* 0x000fe400018e0615 */
[----:B------:R-:W-:Y:S01]  /*3340*/  @!P5 IMAD.X R75, R105, 0x1, R92, P0 ;  /* 0x00000001694bd824 */ /* 0x000fe200000e065c */
[----:B------:R1:W-:Y:S01]  /*3350*/  @!P1 STG.E.U8 desc[UR38][R72.64+0x19], R85 ;  /* 0x0000195548009986 */ /* 0x0003e2000c101126 */
[----:B------:R-:W-:Y:S06]  /*3360*/  @P5 BRA `(.L_x_59) ;  /* 0x00000000000c5947 */ /* 0x000fec0003800000 */
[----:B------:R-:W2:Y:S02]  /*3370*/  LDG.E.U8 R96, desc[UR38][R106.64+0x18] ;  /* 0x000018266a607981 */ /* 0x000ea4000c1e1100 */
[----:B--2---:R-:W-:-:S05]  /*3380*/  PRMT R10, R96, 0x8880, RZ ;  /* 0x00008880600a7816 */ /* 0x004fca00000000ff */
[----:B------:R-:W-:-:S07]  /*3390*/  IMAD R10, R10, R95, RZ ;  /* 0x0000005f0a0a7224 */ /* 0x000fce00078e02ff */
.L_x_59:
[----:B------:R-:W-:Y:S05]  /*33a0*/  BSYNC B1 ;  /* 0x0000000000017941 */ /* 0x000fea0003800000 */
.L_x_58:
[----:B------:R-:W-:Y:S01]  /*33b0*/  @!P5 IMAD R7, R86, R19, R10 ;  /* 0x000000135607d224 */ /* 0x000fe200078e020a */
[----:B------:R-:W-:Y:S01]  /*33c0*/  BSSY B1, `(.L_x_60) ;  /* 0x0000008000017945 */ /* 0x000fe20003800000 */
[-C--:B------:R-:W-:Y:S02]  /*33d0*/  IMAD R76, R11, R12.reuse, RZ ;  /* 0x0000000c0b4c7224 */ /* 0x080fe400078e02ff */
[----:B-1----:R-:W-:Y:S01]  /*33e0*/  IMAD.WIDE.U32 R72, R79, R12, R100 ;  /* 0x0000000c4f487225 */ /* 0x002fe200078e0064 */
[----:B------:R1:W-:Y:S01]  /*33f0*/  @!P5 STG.E.U8 desc[UR38][R74.64+0x18], R7 ;  /* 0x000018074a00d986 */ /* 0x0003e2000c101126 */
[----:B------:R-:W-:Y:S05]  /*3400*/  @P2 BRA `(.L_x_61) ;  /* 0x00000000000c2947 */ /* 0x000fea0003800000 */
[----:B------:R-:W2:Y:S02]  /*3410*/  LDG.E.U8 R96, desc[UR38][R106.64+0x19] ;  /* 0x000019266a607981 */ /* 0x000ea4000c1e1100 */
[----:B--2---:R-:W-:-:S05]  /*3420*/  PRMT R10, R96, 0x8880, RZ ;  /* 0x00008880600a7816 */ /* 0x004fca00000000ff */
[----:B------:R-:W-:-:S07]  /*3430*/  IMAD R10, R10, R95, RZ ;  /* 0x0000005f0a0a7224 */ /* 0x000fce00078e02ff */
.L_x_61:
[----:B------:R-:W-:Y:S05]  /*3440*/  BSYNC B1 ;  /* 0x0000000000017941 */ /* 0x000fea0003800000 */
.L_x_60:
[----:B------:R-:W-:Y:S01]  /*3450*/  ISETP.GE.AND P1, PT, R6, 0x81, PT ;  /* 0x000000810600780c */ /* 0x000fe20003f26270 */
[----:B------:R-:W-:Y:S01]  /*3460*/  @!P2 IMAD R87, R87, R19, R10 ;  /* 0x000000135757a224 */ /* 0x000fe200078e020a */
[----:B-1----:R-:W-:Y:S01]  /*3470*/  @!P2 IADD3 R74, P4, R104, R89, RZ ;  /* 0x00000059684aa210 */ /* 0x002fe20007f9e0ff */
[----:B------:R-:W-:Y:S01]  /*3480*/  IMAD R11, R79, R13, R76 ;  /* 0x0000000d4f0b7224 */ /* 0x000fe200078e024c */
[----:B------:R-:W-:Y:S01]  /*3490*/  ISETP.LT.OR P5, PT, R3, 0x1, !P1 ;  /* 0x000000010300780c */ /* 0x000fe20004fa1670 */
[----:B------:R-:W-:Y:S01]  /*34a0*/  BSSY B1, `(.L_x_62) ;  /* 0x000000d000017945 */ /* 0x000fe20003800000 */
[----:B------:R-:W-:Y:S01]  /*34b0*/  IADD3 R76, P3, R72, R8, RZ ;  /* 0x00000008484c7210 */ /* 0x000fe20007f7e0ff */
[----:B------:R-:W-:Y:S01]  /*34c0*/  @!P2 IMAD.X R75, R105, 0x1, R92, P4 ;  /* 0x00000001694ba824 */ /* 0x000fe200020e065c */
[----:B------:R-:W-:Y:S02]  /*34d0*/  ISETP.GE.AND P0, PT, R6, 0x89, PT ;  /* 0x000000890600780c */ /* 0x000fe40003f06270 */
[----:B------:R-:W-:-:S02]  /*34e0*/  IADD3.X R77, R9, R73, R11, P3, !PT ;  /* 0x00000049094d7210 */ /* 0x000fc40001ffe40b */
[----:B------:R1:W-:Y:S01]  /*34f0*/  @!P2 STG.E.U8 desc[UR38][R74.64+0x19], R87 ;  /* 0x000019574a00a986 */ /* 0x0003e2000c101126 */
[----:B------:R-:W-:Y:S02]  /*3500*/  IADD3 R72, P2, R104, R90, RZ ;  /* 0x0000005a68487210 */ /* 0x000fe40007f5e0ff */
[----:B------:R-:W-:-:S03]  /*3510*/  ISETP.LT.OR P3, PT, R3, 0x9, !P0 ;  /* 0x000000090300780c */ /* 0x000fc60004761670 */
[----:B------:R-:W-:Y:S01]  /*3520*/  IMAD.X R73, R105, 0x1, R93, P2 ;  /* 0x0000000169497824 */ /* 0x000fe200010e065d */
[----:B------:R-:W-:Y:S09]  /*3530*/  @P5 BRA `(.L_x_63) ;  /* 0x00000000000c5947 */ /* 0x000ff20003800000 */
[----:B------:R-:W2:Y:S02]  /*3540*/  LDG.E.U8 R96, desc[UR38][R76.64] ;  /* 0x000000264c607981 */ /* 0x000ea4000c1e1100 */
[----:B--2---:R-:W-:-:S05]  /*3550*/  PRMT R10, R96, 0x8880, RZ ;  /* 0x00008880600a7816 */ /* 0x004fca00000000ff */
[----:B------:R-:W-:-:S07]  /*3560*/  IMAD R10, R10, R95, RZ ;  /* 0x0000005f0a0a7224 */ /* 0x000fce00078e02ff */
.L_x_63:
[----:B------:R-:W-:Y:S05]  /*3570*/  BSYNC B1 ;  /* 0x0000000000017941 */ /* 0x000fea0003800000 */
.L_x_62:
[----:B------:R-:W-:Y:S01]  /*3580*/  @!P5 IMAD R7, R56, R19, R10 ;  /* 0x000000133807d224 */ /* 0x000fe200078e020a */
[----:B------:R-:W-:Y:S01]  /*3590*/  ISETP.LT.OR P4, PT, R3, 0xa, !P0 ;  /* 0x0000000a0300780c */ /* 0x000fe20004781670 */
[----:B-1----:R-:W-:Y:S01]  /*35a0*/  IMAD.WIDE.U32 R74, R79, R12, R102 ;  /* 0x0000000c4f4a7225 */ /* 0x002fe200078e0066 */
[----:B------:R-:W-:Y:S02]  /*35b0*/  BSSY B1, `(.L_x_64) ;  /* 0x000000f000017945 */ /* 0x000fe40003800000 */
[----:B------:R1:W-:Y:S01]  /*35c0*/  @!P5 STG.E.U8 desc[UR38][R72.64], R7 ;  /* 0x000000074800d986 */ /* 0x0003e2000c101126 */
[----:B------:R-:W-:Y:S01]  /*35d0*/  IMAD.IADD R11, R11, 0x1, R75 ;  /* 0x000000010b0b7824 */ /* 0x000fe200078e024b */
[----:B------:R-:W-:-:S04]  /*35e0*/  IADD3 R80, P2, P5, R14, R8, R74 ;  /* 0x000000080e507210 */ /* 0x000fc80007d5e04a */
[----:B------:R-:W-:Y:S02]  /*35f0*/  IADD3.X R81, R101, R9, R11, P2, P5 ;  /* 0x0000000965517210 */ /* 0x000fe400017ea40b */
[----:B------:R-:W-:-:S04]  /*3600*/  @!P3 IADD3 R74, P2, P5, R89, R104, R90 ;  /* 0x00000068594ab210 */ /* 0x000fc80007d5e05a */
[----:B------:R-:W-:Y:S02]  /*3610*/  @!P3 IADD3.X R75, R92, R105, R93, P2, P5 ;  /* 0x000000695c4bb210 */ /* 0x000fe400017ea45d */
[----:B------:R-:W-:-:S04]  /*3620*/  @!P4 IADD3 R82, P2, P5, R89, R104, R90 ;  /* 0x000000685952c210 */ /* 0x000fc80007d5e05a */
[----:B------:R-:W-:Y:S02]  /*3630*/  @!P4 IADD3.X R83, R92, R105, R93, P2, P5 ;  /* 0x000000695c53c210 */ /* 0x000fe400017ea45d */
[C---:B------:R-:W-:Y:S02]  /*3640*/  ISETP.LT.OR P5, PT, R3.reuse, 0x2, !P1 ;  /* 0x000000020300780c */ /* 0x040fe40004fa1670 */
[----:B------:R-:W-:-:S11]  /*3650*/  ISETP.LT.OR P2, PT, R3, 0x1, !P0 ;  /* 0x000000010300780c */ /* 0x000fd60004741670 */
[----:B-1----:R-:W-:Y:S05]  /*3660*/  @P5 BRA `(.L_x_65) ;  /* 0x00000000000c5947 */ /* 0x002fea0003800000 */
[----:B------:R-:W2:Y:S02]  /*3670*/  LDG.E.U8 R96, desc[UR38][R76.64+0x1] ;  /* 0x000001264c607981 */ /* 0x000ea4000c1e1100 */
[----:B--2---:R-:W-:-:S05]  /*3680*/  PRMT R10, R96, 0x8880, RZ ;  /* 0x00008880600a7816 */ /* 0x004fca00000000ff */
[----:B------:R-:W-:-:S07]  /*3690*/  IMAD R10, R10, R95, RZ ;  /* 0x0000005f0a0a7224 */ /* 0x000fce00078e02ff */
.L_x_65:
[----:B------:R-:W-:Y:S05]  /*36a0*/  BSYNC B1 ;  /* 0x0000000000017941 */ /* 0x000fea0003800000 */
.L_x_64:
[----:B------:R-:W-:Y:S01]  /*36b0*/  @!P5 IMAD R7, R57, R19, R10 ;  /* 0x000000133907d224 */ /* 0x000fe200078e020a */
[----:B------:R-:W-:Y:S01]  /*36c0*/  BSSY B1, `(.L_x_66) ;  /* 0x000000b000017945 */ /* 0x000fe20003800000 */
[----:B------:R-:W-:Y:S02]  /*36d0*/  IMAD.MOV.U32 R78, RZ, RZ, R72 ;  /* 0x000000ffff4e7224 */ /* 0x000fe400078e0048 */
[----:B------:R-:W-:-:S05]  /*36e0*/  IMAD.MOV.U32 R79, RZ, RZ, R73 ;  /* 0x000000ffff4f7224 */ /* 0x000fca00078e0049 */
[----:B------:R1:W-:Y:S01]  /*36f0*/  @!P5 STG.E.U8 desc[UR38][R78.64+0x1], R7 ;  /* 0x000001074e00d986 */ /* 0x0003e2000c101126 */
[----:B------:R-:W-:-:S05]  /*3700*/  @!P2 IADD3 R56, P5, R72, R89, RZ ;  /* 0x000000594838a210 */ /* 0x000fca0007fbe0ff */
[----:B------:R-:W-:Y:S01]  /*3710*/  @!P2 IMAD.X R57, R73, 0x1, R92, P5 ;  /* 0x000000014939a824 */ /* 0x000fe200028e065c */
[----:B------:R-:W-:Y:S01]  /*3720*/  ISETP.LT.OR P5, PT, R3, 0x2, !P0 ;  /* 0x000000020300780c */ /* 0x000fe200047a1670 */
[----:B------:R-:W-:-:S12]  /*3730*/  @P2 BRA `(.L_x_67) ;  /* 0x00000000000c2947 */ /* 0x000fd80003800000 */
[----:B------:R-:W2:Y:S02]  /*3740*/  LDG.E.U8 R96, desc[UR38][R80.64] ;  /* 0x0000002650607981 */ /* 0x000ea4000c1e1100 */
[----:B--2---:R-:W-:-:S05]  /*3750*/  PRMT R10, R96, 0x8880, RZ ;  /* 0x00008880600a7816 */ /* 0x004fca00000000ff */
[----:B------:R-:W-:-:S07]  /*3760*/  IMAD R10, R10, R95, RZ ;  /* 0x0000005f0a0a7224 */ /* 0x000fce00078e02ff */
.L_x_67:
[----:B------:R-:W-:Y:S05]  /*3770*/  BSYNC B1 ;  /* 0x0000000000017941 */ /* 0x000fea0003800000 */
.L_x_66:
[----:B-1----:R-:W-:Y:S01]  /*3780*/  @!P2 IMAD R7, R58, R19, R10 ;  /* 0x000000133a07a224 */ /* 0x002fe200078e020a */
[----:B------:R-:W-:Y:S04]  /*3790*/  BSSY B1, `(.L_x_68) ;  /* 0x0000009000017945 */ /* 0x000fe80003800000 */
        /* <DEDUP_REMOVED lines=8> */
.L_x_69:
[----:B------:R-:W-:Y:S05]  /*3820*/  BSYNC B1 ;  /* 0x0000000000017941 */ /* 0x000fea0003800000 */
.L_x_68:
[----:B------:R-:W-:Y:S01]  /*3830*/  @!P5 IMAD R59, R59, R19, R10 ;  /* 0x000000133b3bd224 */ /* 0x000fe200078e020a */
[----:B------:R-:W-:Y:S04]  /*3840*/  BSSY B1, `(.L_x_70) ;  /* 0x0000006000017945 */ /* 0x000fe80003800000 */
[----:B------:R2:W-:Y:S01]  /*3850*/  @!P5 STG.E.U8 desc[UR38][R72.64+0x1], R59 ;  /* 0x0000013b4800d986 */ /* 0x0005e2000c101126 */
[----:B------:R-:W-:Y:S05]  /*3860*/  @P2 BRA `(.L_x_71) ;  /* 0x00000000000c2947 */ /* 0x000fea0003800000 */
[----:B------:R-:W3:Y:S02]  /*3870*/  LDG.E.U8 R96, desc[UR38][R76.64+0x8] ;  /* 0x000008264c607981 */ /* 0x000ee4000c1e1100 */
[----:B---3--:R-:W-:-:S05]  /*3880*/  PRMT R10, R96, 0x8880, RZ ;  /* 0x00008880600a7816 */ /* 0x008fca00000000ff */
[----:B------:R-:W-:-:S07]  /*3890*/  IMAD R10, R10, R95, RZ ;  /* 0x0000005f0a0a7224 */ /* 0x000fce00078e02ff */
.L_x_71:
[----:B------:R-:W-:Y:S05]  /*38a0*/  BSYNC B1 ;  /* 0x0000000000017941 */ /* 0x000fea0003800000 */
.L_x_70:
[C---:B------:R-:W-:Y:S01]  /*38b0*/  ISETP.LT.OR P5, PT, R3.reuse, 0xa, !P1 ;  /* 0x0000000a0300780c */ /* 0x040fe20004fa1670 */
[----:B-1----:R-:W-:Y:S01]  /*38c0*/  @!P2 IMAD R7, R60, R19, R10 ;  /* 0x000000133c07a224 */ /* 0x002fe200078e020a */
[----:B------:R-:W-:Y:S04]  /*38d0*/  BSSY B1, `(.L_x_72) ;  /* 0x0000007000017945 */ /* 0x000fe80003800000 */
[----:B------:R1:W-:Y:S01]  /*38e0*/  @!P2 STG.E.U8 desc[UR38][R78.64+0x8], R7 ;  /* 0x000008074e00a986 */ /* 0x0003e2000c101126 */
[----:B------:R-:W-:-:S06]  /*38f0*/  ISETP.LT.OR P2, PT, R3, 0x11, !P0 ;  /* 0x000000110300780c */ /* 0x000fcc0004741670 */
[----:B------:R-:W-:Y:S07]  /*3900*/  @P5 BRA `(.L_x_73) ;  /* 0x00000000000c5947 */ /* 0x000fee0003800000 */
[----:B------:R-:W3:Y:S02]  /*3910*/  LDG.E.U8 R96, desc[UR38][R76.64+0x9] ;  /* 0x000009264c607981 */ /* 0x000ee4000c1e1100 */
[----:B---3--:R-:W-:-:S05]  /*3920*/  PRMT R10, R96, 0x8880, RZ ;  /* 0x00008880600a7816 */ /* 0x008fca00000000ff */
[----:B------:R-:W-:-:S07]  /*3930*/  IMAD R10, R10, R95, RZ ;  /* 0x0000005f0a0a7224 */ /* 0x000fce00078e02ff */
.L_x_73:
[----:B------:R-:W-:Y:S05]  /*3940*/  BSYNC B1 ;  /* 0x0000000000017941 */ /* 0x000fea0003800000 */
.L_x_72:
[----:B------:R-:W-:Y:S01]  /*3950*/  @!P5 IMAD R61, R61, R19, R10 ;  /* 0x000000133d3dd224 */ /* 0x000fe200078e020a */
[----:B------:R-:W-:Y:S04]  /*3960*/  BSSY B1, `(.L_x_74) ;  /* 0x0000006000017945 */ /* 0x000fe80003800000 */
[----:B------:R3:W-:Y:S01]  /*3970*/  @!P5 STG.E.U8 desc[UR38][R78.64+0x9], R61 ;  /* 0x0000093d4e00d986 */ /* 0x0007e2000c101126 */
[----:B------:R-:W-:Y:S05]  /*3980*/  @P3 BRA `(.L_x_75) ;  /* 0x00000000000c3947 */ /* 0x000fea0003800000 */
[----:B------:R-:W4:Y:S02]  /*3990*/  LDG.E.U8 R96, desc[UR38][R80.64+0x8] ;  /* 0x0000082650607981 */ /* 0x000f24000c1e1100 */
[----:B----4-:R-:W-:-:S05]  /*39a0*/  PRMT R10, R96, 0x8880, RZ ;  /* 0x00008880600a7816 */ /* 0x010fca00000000ff */
[----:B------:R-:W-:-:S07]  /*39b0*/  IMAD R10, R10, R95, RZ ;  /* 0x0000005f0a0a7224 */ /* 0x000fce00078e02ff */
.L_x_75:
[----:B------:R-:W-:Y:S05]  /*39c0*/  BSYNC B1 ;  /* 0x0000000000017941 */ /* 0x000fea0003800000 */
.L_x_74:
[----:B-1----:R-:W-:Y:S01]  /*39d0*/  @!P3 IMAD R7, R62, R19, R10 ;  /* 0x000000133e07b224 */ /* 0x002fe200078e020a */
[----:B------:R-:W-:Y:S04]  /*39e0*/  BSSY B1, `(.L_x_76) ;  /* 0x0000007000017945 */ /* 0x000fe80003800000 */
[----:B------:R1:W-:Y:S01]  /*39f0*/  @!P3 STG.E.U8 desc[UR38][R74.64+0x8], R7 ;  /* 0x000008074a00b986 */ /* 0x0003e2000c101126 */
[----:B------:R-:W-:Y:S01]  /*3a00*/  @!P2 IADD3 R56, P3, P5, R89, R104, R90 ;  /* 0x000000685938a210 */ /* 0x000fe20007d7e05a */
[----:B------:R-:W-:-:S12]  /*3a10*/  @P4 BRA `(.L_x_77) ;  /* 0x00000000000c4947 */ /* 0x000fd80003800000 */
[----:B------:R-:W4:Y:S02]  /*3a20*/  LDG.E.U8 R96, desc[UR38][R80.64+0x9] ;  /* 0x0000092650607981 */ /* 0x000f24000c1e1100 */
[----:B----4-:R-:W-:-:S05]  /*3a30*/  PRMT R10, R96, 0x8880, RZ ;  /* 0x00008880600a7816 */ /* 0x010fca00000000ff */
[----:B------:R-:W-:-:S07]  /*3a40*/  IMAD R10, R10, R95, RZ ;  /* 0x0000005f0a0a7224 */ /* 0x000fce00078e02ff */
.L_x_77:
[----:B------:R-:W-:Y:S05]  /*3a50*/  BSYNC B1 ;  /* 0x0000000000017941 */ /* 0x000fea0003800000 */
.L_x_76:
[----:B------:R-:W-:Y:S01]  /*3a60*/  @!P2 IADD3.X R57, R92, R105, R93, P3, P5 ;  /* 0x000000695c39a210 */ /* 0x000fe20001fea45d */
[----:B------:R-:W-:Y:S01]  /*3a70*/  @!P4 IMAD R63, R63, R19, R10 ;  /* 0x000000133f3fc224 */ /* 0x000fe200078e020a */
[C---:B------:R-:W-:Y:S01]  /*3a80*/  ISETP.LT.OR P3, PT, R3.reuse, 0x11, !P1 ;  /* 0x000000110300780c */ /* 0x040fe20004f61670 */
[----:B------:R-:W-:Y:S01]  /*3a90*/  BSSY B1, `(.L_x_78) ;  /* 0x0000008000017945 */ /* 0x000fe20003800000 */
[C---:B------:R-:W-:Y:S02]  /*3aa0*/  ISETP.LT.OR P5, PT, R3.reuse, 0x12, !P1 ;  /* 0x000000120300780c */ /* 0x040fe40004fa1670 */
[----:B------:R4:W-:Y:S01]  /*3ab0*/  @!P4 STG.E.U8 desc[UR38][R82.64+0x9], R63 ;  /* 0x0000093f5200c986 */ /* 0x0009e2000c101126 */
[----:B------:R-:W-:-:S08]  /*3ac0*/  ISETP.LT.OR P4, PT, R3, 0x12, !P0 ;  /* 0x000000120300780c */ /* 0x000fd00004781670 */
[----:B------:R-:W-:Y:S05]  /*3ad0*/  @P3 BRA `(.L_x_79) ;  /* 0x00000000000c3947 */ /* 0x000fea0003800000 */
[----:B------:R-:W5:Y:S02]  /*3ae0*/  LDG.E.U8 R96, desc[UR38][R76.64+0x10] ;  /* 0x000010264c607981 */ /* 0x000f64000c1e1100 */
[----:B-----5:R-:W-:-:S05]  /*3af0*/  PRMT R10, R96, 0x8880, RZ ;  /* 0x00008880600a7816 */ /* 0x020fca00000000ff */
[----:B------:R-:W-:-:S07]  /*3b00*/  IMAD R10, R10, R95, RZ ;  /* 0x0000005f0a0a7224 */ /* 0x000fce00078e02ff */
.L_x_79:
[----:B------:R-:W-:Y:S05]  /*3b10*/  BSYNC B1 ;  /* 0x0000000000017941 */ /* 0x000fea0003800000 */
.L_x_78:
[----:B-1----:R-:W-:Y:S01]  /*3b20*/  @!P3 IMAD R7, R64, R19, R10 ;  /* 0x000000134007b224 */ /* 0x002fe200078e020a */
[----:B------:R-:W-:Y:S04]  /*3b30*/  BSSY B1, `(.L_x_80) ;  /* 0x0000006000017945 */ /* 0x000fe80003800000 */
[----:B------:R1:W-:Y:S01]  /*3b40*/  @!P3 STG.E.U8 desc[UR38][R78.64+0x10], R7 ;  /* 0x000010074e00b986 */ /* 0x0003e2000c101126 */
[----:B------:R-:W-:Y:S05]  /*3b50*/  @P5 BRA `(.L_x_81) ;  /* 0x00000000000c5947 */ /* 0x000fea0003800000 */
[----:B------:R-:W5:Y:S02]  /*3b60*/  LDG.E.U8 R96, desc[UR38][R76.64+0x11] ;  /* 0x000011264c607981 */ /* 0x000f64000c1e1100 */
[----:B-----5:R-:W-:-:S05]  /*3b70*/  PRMT R10, R96, 0x8880, RZ ;  /* 0x00008880600a7816 */ /* 0x020fca00000000ff */
[----:B------:R-:W-:-:S07]  /*3b80*/  IMAD R10, R10, R95, RZ ;  /* 0x0000005f0a0a7224 */ /* 0x000fce00078e02ff */
.L_x_81:
[----:B------:R-:W-:Y:S05]  /*3b90*/  BSYNC B1 ;  /* 0x0000000000017941 */ /* 0x000fea0003800000 */
.L_x_80:
[----:B------:R-:W-:Y:S01]  /*3ba0*/  @!P5 IMAD R65, R65, R19, R10 ;  /* 0x000000134141d224 */ /* 0x000fe200078e020a */
[----:B------:R-:W-:Y:S04]  /*3bb0*/  BSSY B1, `(.L_x_82) ;  /* 0x0000007000017945 */ /* 0x000fe80003800000 */
[----:B------:R0:W-:Y:S01]  /*3bc0*/  @!P5 STG.E.U8 desc[UR38][R78.64+0x11], R65 ;  /* 0x000011414e00d986 */ /* 0x0001e2000c101126 */
[----:B------:R-:W-:Y:S01]  /*3bd0*/  @!P4 IADD3 R58, P3, P5, R89, R104, R90 ;  /* 0x00000068593ac210 */ /* 0x000fe20007d7e05a */
[----:B------:R-:W-:-:S12]  /*3be0*/  @P2 BRA `(.L_x_83) ;  /* 0x00000000000c2947 */ /* 0x000fd80003800000 */
[----:B------:R-:W5:Y:S02]  /*3bf0*/  LDG.E.U8 R96, desc[UR38][R80.64+0x10] ;  /* 0x0000102650607981 */ /* 0x000f64000c1e1100 */
[----:B-----5:R-:W-:-:S05]  /*3c00*/  PRMT R10, R96, 0x8880, RZ ;  /* 0x00008880600a7816 */ /* 0x020fca00000000ff */
[----:B------:R-:W-:-:S07]  /*3c10*/  IMAD R10, R10, R95, RZ ;  /* 0x0000005f0a0a7224 */ /* 0x000fce00078e02ff */
.L_x_83:
[----:B------:R-:W-:Y:S05]  /*3c20*/  BSYNC B1 ;  /* 0x0000000000017941 */ /* 0x000fea0003800000 */
.L_x_82:
[----:B-1----:R-:W-:Y:S01]  /*3c30*/  @!P2 IMAD R7, R66, R19, R10 ;  /* 0x000000134207a224 */ /* 0x002fe200078e020a */
[----:B------:R-:W-:Y:S01]  /*3c40*/  BSSY B1, `(.L_x_84) ;  /* 0x000000b000017945 */ /* 0x000fe20003800000 */
[----:B--2---:R-:W-:Y:S02]  /*3c50*/  @!P4 IADD3.X R59, R92, R105, R93, P3, P5 ;  /* 0x000000695c3bc210 */ /* 0x004fe40001fea45d */
[----:B----4-:R-:W-:Y:S01]  /*3c60*/  IADD3 R63, P3, R20, 0x100, RZ ;  /* 0x00000100143f7810 */ /* 0x010fe20007f7e0ff */
[----:B------:R1:W-:Y:S01]  /*3c70*/  @!P2 STG.E.U8 desc[UR38][R56.64+0x10], R7 ;  /* 0x000010073800a986 */ /* 0x0003e2000c101126 */
[C---:B------:R-:W-:Y:S02]  /*3c80*/  ISETP.LT.OR P2, PT, R3.reuse, 0x19, !P1 ;  /* 0x000000190300780c */ /* 0x040fe40004f41670 */
[C---:B------:R-:W-:Y:S02]  /*3c90*/  ISETP.LT.OR P1, PT, R3.reuse, 0x1a, !P1 ;  /* 0x0000001a0300780c */ /* 0x040fe40004f21670 */
[----:B------:R-:W-:Y:S01]  /*3ca0*/  ISETP.LT.OR P5, PT, R3, 0x19, !P0 ;  /* 0x000000190300780c */ /* 0x000fe200047a1670 */
[----:B------:R-:W-:-:S12]  /*3cb0*/  @P4 BRA `(.L_x_85) ;  /* 0x00000000000c4947 */ /* 0x000fd80003800000 */
[----:B------:R-:W2:Y:S02]  /*3cc0*/  LDG.E.U8 R96, desc[UR38][R80.64+0x11] ;  /* 0x0000112650607981 */ /* 0x000ea4000c1e1100 */
[----:B--2---:R-:W-:-:S05]  /*3cd0*/  PRMT R10, R96, 0x8880, RZ ;  /* 0x00008880600a7816 */ /* 0x004fca00000000ff */
[----:B------:R-:W-:-:S07]  /*3ce0*/  IMAD R10, R10, R95, RZ ;  /* 0x0000005f0a0a7224 */ /* 0x000fce00078e02ff */
.L_x_85:
[----:B------:R-:W-:Y:S05]  /*3cf0*/  BSYNC B1 ;  /* 0x0000000000017941 */ /* 0x000fea0003800000 */
.L_x_84:
[----:B------:R-:W-:Y:S01]  /*3d00*/  @!P4 IMAD R67, R67, R19, R10 ;  /* 0x000000134343c224 */ /* 0x000fe200078e020a */
[----:B------:R-:W-:Y:S04]  /*3d10*/  BSSY B1, `(.L_x_86) ;  /* 0x0000006000017945 */ /* 0x000fe80003800000 */
[----:B------:R2:W-:Y:S01]  /*3d20*/  @!P4 STG.E.U8 desc[UR38][R58.64+0x11], R67 ;  /* 0x000011433a00c986 */ /* 0x0005e2000c101126 */
[----:B------:R-:W-:Y:S05]  /*3d30*/  @P2 BRA `(.L_x_87) ;  /* 0x00000000000c2947 */ /* 0x000fea0003800000 */
[----:B------:R-:W4:Y:S02]  /*3d40*/  LDG.E.U8 R96, desc[UR38][R76.64+0x18] ;  /* 0x000018264c607981 */ /* 0x000f24000c1e1100 */
[----:B----4-:R-:W-:-:S05]  /*3d50*/  PRMT R10, R96, 0x8880, RZ ;  /* 0x00008880600a7816 */ /* 0x010fca00000000ff */
[----:B------:R-:W-:-:S07]  /*3d60*/  IMAD R10, R10, R95, RZ ;  /* 0x0000005f0a0a7224 */ /* 0x000fce00078e02ff */
.L_x_87:
[----:B------:R-:W-:Y:S05]  /*3d70*/  BSYNC B1 ;  /* 0x0000000000017941 */ /* 0x000fea0003800000 */
.L_x_86:
[----:B-1----:R-:W-:Y:S01]  /*3d80*/  @!P2 IMAD R7, R68, R19, R10 ;  /* 0x000000134407a224 */ /* 0x002fe200078e020a */
[----:B------:R-:W-:Y:S04]  /*3d90*/  BSSY B1, `(.L_x_88) ;  /* 0x0000006000017945 */ /* 0x000fe80003800000 */
[----:B------:R1:W-:Y:S01]  /*3da0*/  @!P2 STG.E.U8 desc[UR38][R78.64+0x18], R7 ;  /* 0x000018074e00a986 */ /* 0x0003e2000c101126 */
[----:B------:R-:W-:Y:S05]  /*3db0*/  @P1 BRA `(.L_x_89) ;  /* 0x00000000000c1947 */ /* 0x000fea0003800000 */
[----:B------:R-:W4:Y:S02]  /*3dc0*/  LDG.E.U8 R96, desc[UR38][R76.64+0x19] ;  /* 0x000019264c607981 */ /* 0x000f24000c1e1100 */
[----:B----4-:R-:W-:-:S05]  /*3dd0*/  PRMT R10, R96, 0x8880, RZ ;  /* 0x00008880600a7816 */ /* 0x010fca00000000ff */
[----:B------:R-:W-:-:S07]  /*3de0*/  IMAD R10, R10, R95, RZ ;  /* 0x0000005f0a0a7224 */ /* 0x000fce00078e02ff */
.L_x_89:
[----:B------:R-:W-:Y:S05]  /*3df0*/  BSYNC B1 ;  /* 0x0000000000017941 */ /* 0x000fea0003800000 */
.L_x_88:
[----:B------:R-:W-:Y:S01]  /*3e00*/  @!P1 IMAD R69, R69, R19, R10 ;  /* 0x0000001345459224 */ /* 0x000fe200078e020a */
[----:B------:R-:W-:Y:S01]  /*3e10*/  ISETP.LT.OR P2, PT, R3, 0x1a, !P0 ;  /* 0x0000001a0300780c */ /* 0x000fe20004741670 */
[----:B------:R-:W-:Y:S01]  /*3e20*/  BSSY B1, `(.L_x_90) ;  /* 0x0000009000017945 */ /* 0x000fe20003800000 */
[----:B--2---:R-:W-:Y:S01]  /*3e30*/  @!P5 IADD3 R58, P0, P4, R89, R104, R90 ;  /* 0x00000068593ad210 */ /* 0x004fe20007c1e05a */
[----:B------:R-:W-:Y:S01]  /*3e40*/  IMAD.X R11, RZ, RZ, R21, P3 ;  /* 0x000000ffff0b7224 */ /* 0x000fe200018e0615 */
[----:B------:R2:W-:Y:S02]  /*3e50*/  @!P1 STG.E.U8 desc[UR38][R78.64+0x19], R69 ;  /* 0x000019454e009986 */ /* 0x0005e4000c101126 */
[----:B------:R-:W-:Y:S01]  /*3e60*/  @!P5 IADD3.X R59, R92, R105, R93, P0, P4 ;  /* 0x000000695c3bd210 */ /* 0x000fe200007e845d */
[----:B------:R-:W-:Y:S08]  /*3e70*/  @P5 BRA `(.L_x_91) ;  /* 0x00000000000c5947 */ /* 0x000ff00003800000 */
[----:B------:R-:W4:Y:S02]  /*3e80*/  LDG.E.U8 R96, desc[UR38][R80.64+0x18] ;  /* 0x0000182650607981 */ /* 0x000f24000c1e1100 */
[----:B----4-:R-:W-:-:S05]  /*3e90*/  PRMT R10, R96, 0x8880, RZ ;  /* 0x00008880600a7816 */ /* 0x010fca00000000ff */
[----:B------:R-:W-:-:S07]  /*3ea0*/  IMAD R10, R10, R95, RZ ;  /* 0x0000005f0a0a7224 */ /* 0x000fce00078e02ff */
.L_x_91:
[----:B------:R-:W-:Y:S05]  /*3eb0*/  BSYNC B1 ;  /* 0x0000000000017941 */ /* 0x000fea0003800000 */
.L_x_90:
[----:B-1----:R-:W-:Y:S01]  /*3ec0*/  @!P5 IMAD R7, R70, R19, R10 ;  /* 0x000000134607d224 */ /* 0x002fe200078e020a */
[----:B------:R-:W-:Y:S01]  /*3ed0*/  BSSY B1, `(.L_x_92) ;  /* 0x0000008000017945 */ /* 0x000fe20003800000 */
[-C--:B------:R-:W-:Y:S02]  /*3ee0*/  IMAD R60, R11, R12.reuse, RZ ;  /* 0x0000000c0b3c7224 */ /* 0x080fe400078e02ff */
[----:B------:R-:W-:Y:S01]  /*3ef0*/  IMAD.WIDE.U32 R56, R63, R12, R100 ;  /* 0x0000000c3f387225 */ /* 0x000fe200078e0064 */
[----:B------:R1:W-:Y:S01]  /*3f00*/  @!P5 STG.E.U8 desc[UR38][R58.64+0x18], R7 ;  /* 0x000018073a00d986 */ /* 0x0003e2000c101126 */
[----:B------:R-:W-:Y:S05]  /*3f10*/  @P2 BRA `(.L_x_93) ;  /* 0x00000000000c2947 */ /* 0x000fea0003800000 */
[----:B------:R-:W4:Y:S02]  /*3f20*/  LDG.E.U8 R96, desc[UR38][R80.64+0x19] ;  /* 0x0000192650607981 */ /* 0x000f24000c1e1100 */
[----:B----4-:R-:W-:-:S05]  /*3f30*/  PRMT R10, R96, 0x8880, RZ ;  /* 0x00008880600a7816 */ /* 0x010fca00000000ff */
[----:B------:R-:W-:-:S07]  /*3f40*/  IMAD R10, R10, R95, RZ ;  /* 0x0000005f0a0a7224 */ /* 0x000fce00078e02ff */
.L_x_93:
[----:B------:R-:W-:Y:S05]  /*3f50*/  BSYNC B1 ;  /* 0x0000000000017941 */ /* 0x000fea0003800000 */
.L_x_92:
[----:B------:R-:W-:Y:S01]  /*3f60*/  IMAD R11, R63, R13, R60 ;  /* 0x0000000d3f0b7224 */ /* 0x000fe200078e023c */
[----:B------:R-:W-:Y:S01]  /*3f70*/  IADD3 R60, P3, R56, R8, RZ ;  /* 0x00000008383c7210 */ /* 0x000fe20007f7e0ff */
[----:B------:R-:W-:Y:S01]  /*3f80*/  @!P2 IMAD R71, R71, R19, R10 ;  /* 0x000000134747a224 */ /* 0x000fe200078e020a */
[----:B------:R-:W-:Y:S01]  /*3f90*/  ISETP.GE.AND P1, PT, R6, 0x101, PT ;  /* 0x000001010600780c */ /* 0x000fe20003f26270 */
[----:B------:R-:W-:Y:S01]  /*3fa0*/  BSSY B1, `(.L_x_94) ;  /* 0x000000e000017945 */ /* 0x000fe20003800000 */
[----:B---3--:R-:W-:Y:S02]  /*3fb0*/  IADD3.X R61, R9, R57, R11, P3, !PT ;  /* 0x00000039093d7210 */ /* 0x008fe40001ffe40b */
[----:B-1----:R-:W-:Y:S02]  /*3fc0*/  @!P2 IADD3 R58, P4, P5, R89, R104, R90 ;  /* 0x00000068593aa210 */ /* 0x002fe40007d9e05a */
[----:B------:R-:W-:Y:S02]  /*3fd0*/  ISETP.LT.OR P3, PT, R3, 0x1, !P1 ;  /* 0x000000010300780c */ /* 0x000fe40004f61670 */
[----:B------:R-:W-:-:S02]  /*3fe0*/  @!P2 IADD3.X R59, R92, R105, R93, P4, P5 ;  /* 0x000000695c3ba210 */ /* 0x000fc400027ea45d */
[----:B------:R-:W-:-:S03]  /*3ff0*/  ISETP.GE.AND P0, PT, R6, 0x109, PT ;  /* 0x000001090600780c */ /* 0x000fc60003f06270 */
[----:B------:R1:W-:Y:S01]  /*4000*/  @!P2 STG.E.U8 desc[UR38][R58.64+0x19], R71 ;  /* 0x000019473a00a986 */ /* 0x0003e2000c101126 */
[----:B------:R-:W-:Y:S02]  /*4010*/  IADD3 R56, P2, R104, R88, RZ ;  /* 0x0000005868387210 */ /* 0x000fe40007f5e0ff */
[----:B------:R-:W-:-:S03]  /*4020*/  ISETP.LT.OR P4, PT, R3, 0x9, !P0 ;  /* 0x000000090300780c */ /* 0x000fc60004781670 */
[----:B------:R-:W-:Y:S01]  /*4030*/  IMAD.X R57, R105, 0x1, R91, P2 ;  /* 0x0000000169397824 */ /* 0x000fe200010e065b */
[----:B------:R-:W-:Y:S09]  /*4040*/  @P3 BRA `(.L_x_95) ;  /* 0x00000000000c3947 */ /* 0x000ff20003800000 */
[----:B------:R-:W3:Y:S02]  /*4050*/  LDG.E.U8 R96, desc[UR38][R60.64] ;  /* 0x000000263c607981 */ /* 0x000ee4000c1e1100 */
[----:B---3--:R-:W-:-:S05]  /*4060*/  PRMT R10, R96, 0x8880, RZ ;  /* 0x00008880600a7816 */ /* 0x008fca00000000ff */
[----:B------:R-:W-:-:S07]  /*4070*/  IMAD R10, R10, R95, RZ ;  /* 0x0000005f0a0a7224 */ /* 0x000fce00078e02ff */
.L_x_95:
[----:B------:R-:W-:Y:S05]  /*4080*/  BSYNC B1 ;  /* 0x0000000000017941 */ /* 0x000fea0003800000 */
.L_x_94:
[----:B------:R-:W-:Y:S01]  /*4090*/  @!P3 IMAD R7, R40, R19, R10 ;  /* 0x000000132807b224 */ /* 0x000fe200078e020a */
[----:B------:R-:W-:Y:S01]  /*40a0*/  ISETP.LT.OR P2, PT, R3, 0xa, !P0 ;  /* 0x0000000a0300780c */ /* 0x000fe20004741670 */
[----:B-1----:R-:W-:Y:S01]  /*40b0*/  IMAD.WIDE.U32 R58, R63, R12, R102 ;  /* 0x0000000c3f3a7225 */ /* 0x002fe200078e0066 */
[----:B------:R-:W-:Y:S02]  /*40c0*/  BSSY B1, `(.L_x_96) ;  /* 0x000000f000017945 */ /* 0x000fe40003800000 */
[----:B------:R1:W-:Y:S01]  /*40d0*/  @!P3 STG.E.U8 desc[UR38][R56.64], R7 ;  /* 0x000000073800b986 */ /* 0x0003e2000c101126 */
[----:B------:R-:W-:Y:S01]  /*40e0*/  IMAD.IADD R11, R11, 0x1, R59 ;  /* 0x000000010b0b7824 */ /* 0x000fe200078e023b */
[----:B------:R-:W-:-:S04]  /*40f0*/  IADD3 R64, P3, P5, R14, R8, R58 ;  /* 0x000000080e407210 */ /* 0x000fc80007d7e03a */
[----:B0-----:R-:W-:Y:S02]  /*4100*/  IADD3.X R65, R101, R9, R11, P3, P5 ;  /* 0x0000000965417210 */ /* 0x001fe40001fea40b */
[----:B------:R-:W-:-:S04]  /*4110*/  @!P4 IADD3 R58, P3, P5, R89, R104, R88 ;  /* 0x00000068593ac210 */ /* 0x000fc80007d7e058 */
[----:B------:R-:W-:Y:S02]  /*4120*/  @!P4 IADD3.X R59, R92, R105, R91, P3, P5 ;  /* 0x000000695c3bc210 */ /* 0x000fe40001fea45b */
[----:B------:R-:W-:-:S04]  /*4130*/  @!P2 IADD3 R66, P3, P5, R89, R104, R88 ;  /* 0x000000685942a210 */ /* 0x000fc80007d7e058 */
[----:B------:R-:W-:Y:S02]  /*4140*/  @!P2 IADD3.X R67, R92, R105, R91, P3, P5 ;  /* 0x000000695c43a210 */ /* 0x000fe40001fea45b */
[C---:B------:R-:W-:Y:S02]  /*4150*/  ISETP.LT.OR P5, PT, R3.reuse, 0x2, !P1 ;  /* 0x000000020300780c */ /* 0x040fe40004fa1670 */
[----:B------:R-:W-:-:S11]  /*4160*/  ISETP.LT.OR P3, PT, R3, 0x1, !P0 ;  /* 0x000000010300780c */ /* 0x000fd60004761670 */
[----:B-1----:R-:W-:Y:S05]  /*4170*/  @P5 BRA `(.L_x_97) ;  /* 0x00000000000c5947 */ /* 0x002fea0003800000 */
[----:B------:R-:W3:Y:S02]  /*4180*/  LDG.E.U8 R96, desc[UR38][R60.64+0x1] ;  /* 0x000001263c607981 */ /* 0x000ee4000c1e1100 */
[----:B---3--:R-:W-:-:S05]  /*4190*/  PRMT R10, R96, 0x8880, RZ ;  /* 0x00008880600a7816 */ /* 0x008fca00000000ff */
[----:B------:R-:W-:-:S07]  /*41a0*/  IMAD R10, R10, R95, RZ ;  /* 0x0000005f0a0a7224 */ /* 0x000fce00078e02ff */
.L_x_97:
[----:B------:R-:W-:Y:S05]  /*41b0*/  BSYNC B1 ;  /* 0x0000000000017941 */ /* 0x000fea0003800000 */
.L_x_96:
        /* <DEDUP_REMOVED lines=9> */
[----:B------:R-:W3:Y:S02]  /*4250*/  LDG.E.U8 R96, desc[UR38][R64.64] ;  /* 0x0000002640607981 */ /* 0x000ee4000c1e1100 */
[----:B---3--:R-:W-:-:S05]  /*4260*/  PRMT R10, R96, 0x8880, RZ ;  /* 0x00008880600a7816 */ /* 0x008fca00000000ff */
[----:B------:R-:W-:-:S07]  /*4270*/  IMAD R10, R10, R95, RZ ;  /* 0x0000005f0a0a7224 */ /* 0x000fce00078e02ff */
.L_x_99:
[----:B------:R-:W-:Y:S05]  /*4280*/  BSYNC B1 ;  /* 0x0000000000017941 */ /* 0x000fea0003800000 */
.L_x_98:
[----:B0-----:R-:W-:Y:S01]  /*4290*/  @!P3 IMAD R7, R42, R19, R10 ;  /* 0x000000132a07b224 */ /* 0x001fe200078e020a */
[----:B------:R-:W-:Y:S04]  /*42a0*/  BSSY B1, `(.L_x_100) ;  /* 0x0000009000017945 */ /* 0x000fe80003800000 */
        /* <DEDUP_REMOVED lines=8> */
.L_x_101:
[----:B------:R-:W-:Y:S05]  /*4330*/  BSYNC B1 ;  /* 0x0000000000017941 */ /* 0x000fea0003800000 */
.L_x_100:
[----:B------:R-:W-:Y:S01]  /*4340*/  @!P5 IMAD R43, R43, R19, R10 ;  /* 0x000000132b2bd224 */ /* 0x000fe200078e020a */
[----:B------:R-:W-:Y:S04]  /*4350*/  BSSY B1, `(.L_x_102) ;  /* 0x0000006000017945 */ /* 0x000fe80003800000 */
[----:B------:R1:W-:Y:S01]  /*4360*/  @!P5 STG.E.U8 desc[UR38][R56.64+0x1], R43 ;  /* 0x0000012b3800d986 */ /* 0x0003e2000c101126 */
[----:B------:R-:W-:Y:S05]  /*4370*/  @P3 BRA `(.L_x_103) ;  /* 0x00000000000c3947 */ /* 0x000fea0003800000 */
[----:B------:R-:W3:Y:S02]  /*4380*/  LDG.E.U8 R96, desc[UR38][R60.64+0x8] ;  /* 0x000008263c607981 */ /* 0x000ee4000c1e1100 */
[----:B---3--:R-:W-:-:S05]  /*4390*/  PRMT R10, R96, 0x8880, RZ ;  /* 0x00008880600a7816 */ /* 0x008fca00000000ff */
[----:B------:R-:W-:-:S07]  /*43a0*/  IMAD R10, R10, R95, RZ ;  /* 0x0000005f0a0a7224 */ /* 0x000fce00078e02ff */
.L_x_103:
[----:B------:R-:W-:Y:S05]  /*43b0*/  BSYNC B1 ;  /* 0x0000000000017941 */ /* 0x000fea0003800000 */
.L_x_102:
[C---:B------:R-:W-:Y:S01]  /*43c0*/  ISETP.LT.OR P5, PT, R3.reuse, 0xa, !P1 ;  /* 0x0000000a0300780c */ /* 0x040fe20004fa1670 */
[----:B0-----:R-:W-:Y:S01]  /*43d0*/  @!P3 IMAD R7, R44, R19, R10 ;  /* 0x000000132c07b224 */ /* 0x001fe200078e020a */
[----:B------:R-:W-:Y:S04]  /*43e0*/  BSSY B1, `(.L_x_104) ;  /* 0x0000007000017945 */ /* 0x000fe80003800000 */
[----:B------:R0:W-:Y:S01]  /*43f0*/  @!P3 STG.E.U8 desc[UR38][R62.64+0x8], R7 ;  /* 0x000008073e00b986 */ /* 0x0001e2000c101126 */
[----:B------:R-:W-:-:S06]  /*4400*/  ISETP.LT.OR P3, PT, R3, 0x11, !P0 ;  /* 0x000000110300780c */ /* 0x000fcc0004761670 */
[----:B------:R-:W-:Y:S07]  /*4410*/  @P5 BRA `(.L_x_105) ;  /* 0x00000000000c5947 */ /* 0x000fee0003800000 */
[----:B------:R-:W3:Y:S02]  /*4420*/  LDG.E.U8 R96, desc[UR38][R60.64+0x9] ;  /* 0x000009263c607981 */ /* 0x000ee4000c1e1100 */
[----:B---3--:R-:W-:-:S05]  /*4430*/  PRMT R10, R96, 0x8880, RZ ;  /* 0x00008880600a7816 */ /* 0x008fca00000000ff */
[----:B------:R-:W-:-:S07]  /*4440*/  IMAD R10, R10, R95, RZ ;  /* 0x0000005f0a0a7224 */ /* 0x000fce00078e02ff */
.L_x_105:
[----:B------:R-:W-:Y:S05]  /*4450*/  BSYNC B1 ;  /* 0x0000000000017941 */ /* 0x000fea0003800000 */
.L_x_104:
[----:B------:R-:W-:Y:S01]  /*4460*/  @!P5 IMAD R45, R45, R19, R10 ;  /* 0x000000132d2dd224 */ /* 0x000fe200078e020a */
[----:B------:R-:W-:Y:S04]  /*4470*/  BSSY B1, `(.L_x_106) ;  /* 0x0000006000017945 */ /* 0x000fe80003800000 */
[----:B------:R3:W-:Y:S01]  /*4480*/  @!P5 STG.E.U8 desc[UR38][R62.64+0x9], R45 ;  /* 0x0000092d3e00d986 */ /* 0x0007e2000c101126 */
[----:B------:R-:W-:Y:S05]  /*4490*/  @P4 BRA `(.L_x_107) ;  /* 0x00000000000c4947 */ /* 0x000fea0003800000 */
[----:B------:R-:W4:Y:S02]  /*44a0*/  LDG.E.U8 R96, desc[UR38][R64.64+0x8] ;  /* 0x0000082640607981 */ /* 0x000f24000c1e1100 */
[----:B----4-:R-:W-:-:S05]  /*44b0*/  PRMT R10, R96, 0x8880, RZ ;  /* 0x00008880600a7816 */ /* 0x010fca00000000ff */
[----:B------:R-:W-:-:S07]  /*44c0*/  IMAD R10, R10, R95, RZ ;  /* 0x0000005f0a0a7224 */ /* 0x000fce00078e02ff */
.L_x_107:
[----:B------:R-:W-:Y:S05]  /*44d0*/  BSYNC B1 ;  /* 0x0000000000017941 */ /* 0x000fea0003800000 */
.L_x_106:
[----:B0-----:R-:W-:Y:S01]  /*44e0*/  @!P4 IMAD R7, R46, R19, R10 ;  /* 0x000000132e07c224 */ /* 0x001fe200078e020a */
[----:B------:R-:W-:Y:S04]  /*44f0*/  BSSY B1, `(.L_x_108) ;  /* 0x0000007000017945 */ /* 0x000fe80003800000 */
[----:B------:R0:W-:Y:S01]  /*4500*/  @!P4 STG.E.U8 desc[UR38][R58.64+0x8], R7 ;  /* 0x000008073a00c986 */ /* 0x0001e2000c101126 */
[----:B------:R-:W-:Y:S01]  /*4510*/  @!P3 IADD3 R40, P4, P5, R89, R104, R88 ;  /* 0x000000685928b210 */ /* 0x000fe20007d9e058 */
[----:B------:R-:W-:-:S12]  /*4520*/  @P2 BRA `(.L_x_109) ;  /* 0x00000000000c2947 */ /* 0x000fd80003800000 */
[----:B------:R-:W4:Y:S02]  /*4530*/  LDG.E.U8 R96, desc[UR38][R64.64+0x9] ;  /* 0x0000092640607981 */ /* 0x000f24000c1e1100 */
[----:B----4-:R-:W-:-:S05]  /*4540*/  PRMT R10, R96, 0x8880, RZ ;  /* 0x00008880600a7816 */ /* 0x010fca00000000ff */
[----:B------:R-:W-:-:S07]  /*4550*/  IMAD R10, R10, R95, RZ ;  /* 0x0000005f0a0a7224 */ /* 0x000fce00078e02ff */
.L_x_109:
[----:B------:R-:W-:Y:S05]  /*4560*/  BSYNC B1 ;  /* 0x0000000000017941 */ /* 0x000fea0003800000 */
.L_x_108:
        /* <DEDUP_REMOVED lines=11> */
.L_x_111:
[----:B------:R-:W-:Y:S05]  /*4620*/  BSYNC B1 ;  /* 0x0000000000017941 */ /* 0x000fea0003800000 */
.L_x_110:
[----:B0-----:R-:W-:Y:S01]  /*4630*/  @!P4 IMAD R7, R48, R19, R10 ;  /* 0x000000133007c224 */ /* 0x001fe200078e020a */
[----:B------:R-:W-:Y:S04]  /*4640*/  BSSY B1, `(.L_x_112) ;  /* 0x0000006000017945 */ /* 0x000fe80003800000 */
[----:B------:R0:W-:Y:S01]  /*4650*/  @!P4 STG.E.U8 desc[UR38][R62.64+0x10], R7 ;  /* 0x000010073e00c986 */ /* 0x0001e2000c101126 */
[----:B------:R-:W-:Y:S05]  /*4660*/  @P5 BRA `(.L_x_113) ;  /* 0x00000000000c5947 */ /* 0x000fea0003800000 */
[----:B------:R-:W5:Y:S02]  /*4670*/  LDG.E.U8 R96, desc[UR38][R60.64+0x11] ;  /* 0x000011263c607981 */ /* 0x000f64000c1e1100 */
[----:B-----5:R-:W-:-:S05]  /*4680*/  PRMT R10, R96, 0x8880, RZ ;  /* 0x00008880600a7816 */ /* 0x020fca00000000ff */
[----:B------:R-:W-:-:S07]  /*4690*/  IMAD R10, R10, R95, RZ ;  /* 0x0000005f0a0a7224 */ /* 0x000fce00078e02ff */
.L_x_113:
[----:B------:R-:W-:Y:S05]  /*46a0*/  BSYNC B1 ;  /* 0x0000000000017941 */ /* 0x000fea0003800000 */
.L_x_112:
        /* <DEDUP_REMOVED lines=8> */
.L_x_115:
[----:B------:R-:W-:Y:S05]  /*4730*/  BSYNC B1 ;  /* 0x0000000000017941 */ /* 0x000fea0003800000 */
.L_x_114:
[----:B0-----:R-:W-:Y:S01]  /*4740*/  @!P3 IMAD R7, R50, R19, R10 ;  /* 0x000000133207b224 */ /* 0x001fe200078e020a */
[----:B------:R-:W-:Y:S01]  /*4750*/  BSSY B1, `(.L_x_116) ;  /* 0x000000b000017945 */ /* 0x000fe20003800000 */
[----:B-1----:R-:W-:Y:S02]  /*4760*/  @!P2 IADD3.X R43, R92, R105, R91, P4, P5 ;  /* 0x000000695c2ba210 */ /* 0x002fe400027ea45b */
[C---:B------:R-:W-:Y:S01]  /*4770*/  ISETP.LT.OR P5, PT, R3.reuse, 0x19, !P1 ;  /* 0x000000190300780c */ /* 0x040fe20004fa1670 */
[----:B------:R0:W-:Y:S01]  /*4780*/  @!P3 STG.E.U8 desc[UR38][R40.64+0x10], R7 ;  /* 0x000010072800b986 */ /* 0x0001e2000c101126 */
[----:B---3--:R-:W-:Y:S02]  /*4790*/  IADD3 R45, P4, R20, 0x180, RZ ;  /* 0x00000180142d7810 */ /* 0x008fe40007f9e0ff */
[C---:B------:R-:W-:Y:S02]  /*47a0*/  ISETP.LT.OR P1, PT, R3.reuse, 0x1a, !P1 ;  /* 0x0000001a0300780c */ /* 0x040fe40004f21670 */
[----:B------:R-:W-:Y:S01]  /*47b0*/  ISETP.LT.OR P3, PT, R3, 0x19, !P0 ;  /* 0x000000190300780c */ /* 0x000fe20004761670 */
[----:B------:R-:W-:-:S12]  /*47c0*/  @P2 BRA `(.L_x_117) ;  /* 0x00000000000c2947 */ /* 0x000fd80003800000 */
[----:B------:R-:W3:Y:S02]  /*47d0*/  LDG.E.U8 R96, desc[UR38][R64.64+0x11] ;  /* 0x0000112640607981 */ /* 0x000ee4000c1e1100 */
[----:B---3--:R-:W-:-:S05]  /*47e0*/  PRMT R10, R96, 0x8880, RZ ;  /* 0x00008880600a7816 */ /* 0x008fca00000000ff */
[----:B------:R-:W-:-:S07]  /*47f0*/  IMAD R10, R10, R95, RZ ;  /* 0x0000005f0a0a7224 */ /* 0x000fce00078e02ff */
.L_x_117:
[----:B------:R-:W-:Y:S05]  /*4800*/  BSYNC B1 ;  /* 0x0000000000017941 */ /* 0x000fea0003800000 */
.L_x_116:
[----:B------:R-:W-:Y:S01]  /*4810*/  @!P2 IMAD R51, R51, R19, R10 ;  /* 0x000000133333a224 */ /* 0x000fe200078e020a */
[----:B------:R-:W-:Y:S04]  /*4820*/  BSSY B1, `(.L_x_118) ;  /* 0x0000006000017945 */ /* 0x000fe80003800000 */
[----:B------:R1:W-:Y:S01]  /*4830*/  @!P2 STG.E.U8 desc[UR38][R42.64+0x11], R51 ;  /* 0x000011332a00a986 */ /* 0x0003e2000c101126 */
[----:B------:R-:W-:Y:S05]  /*4840*/  @P5 BRA `(.L_x_119) ;  /* 0x00000000000c5947 */ /* 0x000fea0003800000 */
[----:B------:R-:W3:Y:S02]  /*4850*/  LDG.E.U8 R96, desc[UR38][R60.64+0x18] ;  /* 0x000018263c607981 */ /* 0x000ee4000c1e1100 */
[----:B---3--:R-:W-:-:S05]  /*4860*/  PRMT R10, R96, 0x8880, RZ ;  /* 0x00008880600a7816 */ /* 0x008fca00000000ff */
[----:B------:R-:W-:-:S07]  /*4870*/  IMAD R10, R10, R95, RZ ;  /* 0x0000005f0a0a7224 */ /* 0x000fce00078e02ff */
.L_x_119:
[----:B------:R-:W-:Y:S05]  /*4880*/  BSYNC B1 ;  /* 0x0000000000017941 */ /* 0x000fea0003800000 */
.L_x_118:
[----:B0-----:R-:W-:Y:S01]  /*4890*/  @!P5 IMAD R7, R52, R19, R10 ;  /* 0x000000133407d224 */ /* 0x001fe200078e020a */
[----:B------:R-:W-:Y:S01]  /*48a0*/  BSSY B1, `(.L_x_120) ;  /* 0x0000007000017945 */ /* 0x000fe20003800000 */
[----:B------:R-:W-:-:S03]  /*48b0*/  IMAD.X R21, RZ, RZ, R21, P4 ;  /* 0x000000ffff157224 */ /* 0x000fc600020e0615 */
[----:B------:R0:W-:Y:S01]  /*48c0*/  @!P5 STG.E.U8 desc[UR38][R62.64+0x18], R7 ;  /* 0x000018073e00d986 */ /* 0x0001e2000c101126 */
[----:B------:R-:W-:Y:S05]  /*48d0*/  @P1 BRA `(.L_x_121) ;  /* 0x00000000000c1947 */ /* 0x000fea0003800000 */
[----:B------:R-:W3:Y:S02]  /*48e0*/  LDG.E.U8 R96, desc[UR38][R60.64+0x19] ;  /* 0x000019263c607981 */ /* 0x000ee4000c1e1100 */
[----:B---3--:R-:W-:-:S05]  /*48f0*/  PRMT R10, R96, 0x8880, RZ ;  /* 0x00008880600a7816 */ /* 0x008fca00000000ff */
[----:B------:R-:W-:-:S07]  /*4900*/  IMAD R10, R10, R95, RZ ;  /* 0x0000005f0a0a7224 */ /* 0x000fce00078e02ff */
.L_x_121:
[----:B------:R-:W-:Y:S05]  /*4910*/  BSYNC B1 ;  /* 0x0000000000017941 */ /* 0x000fea0003800000 */
.L_x_120:
[----:B------:R-:W-:Y:S01]  /*4920*/  @!P1 IMAD R53, R53, R19, R10 ;  /* 0x0000001335359224 */ /* 0x000fe200078e020a */
[----:B------:R-:W-:Y:S01]  /*4930*/  @!P3 IADD3 R40, P4, P5, R89, R104, R88 ;  /* 0x000000685928b210 */ /* 0x000fe20007d9e058 */
[----:B------:R-:W-:Y:S01]  /*4940*/  IMAD R20, R21, R12, RZ ;  /* 0x0000000c15147224 */ /* 0x000fe200078e02ff */
[----:B------:R-:W-:Y:S01]  /*4950*/  BSSY B1, `(.L_x_122) ;  /* 0x000000a000017945 */ /* 0x000fe20003800000 */
[----:B------:R-:W-:Y:S01]  /*4960*/  ISETP.GE.AND P2, PT, R6, 0x181, PT ;  /* 0x000001810600780c */ /* 0x000fe20003f46270 */
[----:B------:R3:W-:Y:S01]  /*4970*/  @!P1 STG.E.U8 desc[UR38][R62.64+0x19], R53 ;  /* 0x000019353e009986 */ /* 0x0007e2000c101126 */
[----:B------:R-:W-:Y:S01]  /*4980*/  ISETP.LT.OR P0, PT, R3, 0x1a, !P0 ;  /* 0x0000001a0300780c */ /* 0x000fe20004701670 */
[----:B------:R-:W-:Y:S01]  /*4990*/  IMAD R11, R45, R13, R20 ;  /* 0x0000000d2d0b7224 */ /* 0x000fe200078e0214 */
[----:B------:R-:W-:Y:S01]  /*49a0*/  @!P3 IADD3.X R41, R92, R105, R91, P4, P5 ;  /* 0x000000695c29b210 */ /* 0x000fe200027ea45b */
[----:B------:R-:W-:Y:S10]  /*49b0*/  @P3 BRA `(.L_x_123) ;  /* 0x00000000000c3947 */ /* 0x000ff40003800000 */
[----:B------:R-:W5:Y:S02]  /*49c0*/  LDG.E.U8 R96, desc[UR38][R64.64+0x18] ;  /* 0x0000182640607981 */ /* 0x000f64000c1e1100 */
[----:B-----5:R-:W-:-:S05]  /*49d0*/  PRMT R10, R96, 0x8880, RZ ;  /* 0x00008880600a7816 */ /* 0x020fca00000000ff */
[----:B------:R-:W-:-:S07]  /*49e0*/  IMAD R10, R10, R95, RZ ;  /* 0x0000005f0a0a7224 */ /* 0x000fce00078e02ff */
.L_x_123:
[----:B------:R-:W-:Y:S05]  /*49f0*/  BSYNC B1 ;  /* 0x0000000000017941 */ /* 0x000fea0003800000 */
.L_x_122:
[----:B0-----:R-:W-:Y:S01]  /*4a00*/  @!P3 IMAD R7, R54, R19, R10 ;  /* 0x000000133607b224 */ /* 0x001fe200078e020a */
[----:B------:R-:W-:Y:S01]  /*4a10*/  BSSY B1, `(.L_x_124) ;  /* 0x000000b000017945 */ /* 0x000fe20003800000 */
[----:B------:R-:W-:Y:S01]  /*4a20*/  IMAD.WIDE.U32 R20, R45, R12, R100 ;  /* 0x0000000c2d147225 */ /* 0x000fe200078e0064 */
[----:B------:R-:W-:Y:S02]  /*4a30*/  ISETP.LT.OR P1, PT, R3, 0x1, !P2 ;  /* 0x000000010300780c */ /* 0x000fe40005721670 */
[----:B------:R0:W-:Y:S01]  /*4a40*/  @!P3 STG.E.U8 desc[UR38][R40.64+0x18], R7 ;  /* 0x000018072800b986 */ /* 0x0001e2000c101126 */
[----:B-1----:R-:W-:Y:S02]  /*4a50*/  @!P0 IADD3 R42, P4, P5, R89, R104, R88 ;  /* 0x00000068592a8210 */ /* 0x002fe40007d9e058 */
[----:B------:R-:W-:-:S04]  /*4a60*/  IADD3 R20, P3, R20, R8, RZ ;  /* 0x0000000814147210 */ /* 0x000fc80007f7e0ff */
[----:B------:R-:W-:Y:S01]  /*4a70*/  IADD3.X R21, R9, R21, R11, P3, !PT ;  /* 0x0000001509157210 */ /* 0x000fe20001ffe40b */
[----:B------:R-:W-:Y:S08]  /*4a80*/  @P0 BRA `(.L_x_125) ;  /* 0x00000000000c0947 */ /* 0x000ff00003800000 */
[----:B------:R-:W5:Y:S02]  /*4a90*/  LDG.E.U8 R96, desc[UR38][R64.64+0x19] ;  /* 0x0000192640607981 */ /* 0x000f64000c1e1100 */
[----:B-----5:R-:W-:-:S05]  /*4aa0*/  PRMT R10, R96, 0x8880, RZ ;  /* 0x00008880600a7816 */ /* 0x020fca00000000ff */
[----:B------:R-:W-:-:S07]  /*4ab0*/  IMAD R10, R10, R95, RZ ;  /* 0x0000005f0a0a7224 */ /* 0x000fce00078e02ff */
.L_x_125:
[----:B------:R-:W-:Y:S05]  /*4ac0*/  BSYNC B1 ;  /* 0x0000000000017941 */ /* 0x000fea0003800000 */
.L_x_124:
[----:B------:R-:W-:Y:S01]  /*4ad0*/  @!P0 IADD3.X R43, R92, R105, R91, P4, P5 ;  /* 0x000000695c2b8210 */ /* 0x000fe200027ea45b */
[----:B------:R-:W-:-:S05]  /*4ae0*/  @!P0 IMAD R55, R55, R19, R10 ;  /* 0x0000001337378224 */ /* 0x000fca00078e020a */
[----:B------:R1:W-:Y:S04]  /*4af0*/  @!P0 STG.E.U8 desc[UR38][R42.64+0x19], R55 ;  /* 0x000019372a008986 */ /* 0x0003e8000c101126 */
[----:B------:R-:W5:Y:S01]  /*4b00*/  @!P1 LDG.E.U8 R96, desc[UR38][R20.64] ;  /* 0x0000002614609981 */ /* 0x000f62000c1e1100 */
[----:B------:R-:W-:Y:S01]  /*4b10*/  IMAD.WIDE.U32 R12, R45, R12, R102 ;  /* 0x0000000c2d0c7225 */ /* 0x000fe200078e0066 */
[----:B------:R-:W-:Y:S01]  /*4b20*/  ISETP.GE.AND P0, PT, R6, 0x189, PT ;  /* 0x000001890600780c */ /* 0x000fe20003f06270 */
[----:B------:R-:W-:Y:S01]  /*4b30*/  BSSY B1, `(.L_x_126) ;  /* 0x0000016000017945 */ /* 0x000fe20003800000 */
[----:B------:R-:W-:Y:S01]  /*4b40*/  ISETP.LT.OR P5, PT, R3, 0x2, !P2 ;  /* 0x000000020300780c */ /* 0x000fe200057a1670 */
[----:B------:R-:W-:Y:S01]  /*4b50*/  IMAD.IADD R100, R11, 0x1, R13 ;  /* 0x000000010b647824 */ /* 0x000fe200078e020d */
[----:B------:R-:W-:Y:S01]  /*4b60*/  IADD3 R12, P3, P4, R14, R8, R12 ;  /* 0x000000080e0c7210 */ /* 0x000fe20007c7e00c */
[----:B------:R-:W-:-:S02]  /*4b70*/  IMAD.MOV.U32 R8, RZ, RZ, R104 ;  /* 0x000000ffff087224 */ /* 0x000fc400078e0068 */
[----:B0-----:R-:W-:Y:S01]  /*4b80*/  IMAD R41, R5, 0x180, RZ ;  /* 0x0000018005297824 */ /* 0x001fe200078e02ff */
[----:B------:R-:W-:Y:S01]  /*4b90*/  IADD3.X R13, R101, R9, R100, P3, P4 ;  /* 0x00000009650d7210 */ /* 0x000fe20001fe8464 */
[----:B------:R-:W-:Y:S01]  /*4ba0*/  IMAD.MOV.U32 R9, RZ, RZ, R105 ;  /* 0x000000ffff097224 */ /* 0x000fe200078e0069 */
[C---:B------:R-:W-:Y:S02]  /*4bb0*/  ISETP.LT.OR P4, PT, R3.reuse, 0x1, !P0 ;  /* 0x000000010300780c */ /* 0x040fe40004781670 */
[----:B------:R-:W-:Y:S01]  /*4bc0*/  ISETP.LT.OR P3, PT, R3, 0x2, !P0 ;  /* 0x000000020300780c */ /* 0x000fe20004761670 */
[----:B------:R-:W-:-:S04]  /*4bd0*/  IMAD.WIDE.U32 R8, R4, 0x180, R8 ;  /* 0x0000018004087825 */ /* 0x000fc800078e0008 */
[----:B------:R-:W-:Y:S02]  /*4be0*/  IMAD.IADD R5, R9, 0x1, R41 ;  /* 0x0000000109057824 */ /* 0x000fe400078e0229 */
[----:B------:R-:W-:Y:S01]  /*4bf0*/  @!P1 IMAD.MOV.U32 R4, RZ, RZ, R8 ;  /* 0x000000ffff049224 */ /* 0x000fe200078e0008 */
[----:B-----5:R-:W-:-:S05]  /*4c00*/  @!P1 PRMT R7, R96, 0x8880, RZ ;  /* 0x0000888060079816 */ /* 0x020fca00000000ff */
[----:B------:R-:W-:-:S04]  /*4c10*/  @!P1 IMAD.MOV.U32 R6, RZ, RZ, R7 ;  /* 0x000000ffff069224 */ /* 0x000fc800078e0007 */
[----:B------:R-:W-:-:S04]  /*4c20*/  @!P1 IMAD R10, R6, R95, RZ ;  /* 0x0000005f060a9224 */ /* 0x000fc800078e02ff */
[----:B------:R-:W-:-:S05]  /*4c30*/  @!P1 IMAD R7, R24, R19, R10 ;  /* 0x0000001318079224 */ /* 0x000fca00078e020a */
[----:B------:R1:W-:Y:S01]  /*4c40*/  @!P1 STG.E.U8 desc[UR38][R4.64], R7 ;  /* 0x0000000704009986 */ /* 0x0003e2000c101126 */
[----:B------:R-:W-:Y:S05]  /*4c50*/  @P5 BRA `(.L_x_127) ;  /* 0x00000000000c5947 */ /* 0x000fea0003800000 */
[----:B------:R-:W5:Y:S02]  /*4c60*/  LDG.E.U8 R96, desc[UR38][R20.64+0x1] ;  /* 0x0000012614607981 */ /* 0x000f64000c1e1100 */
[----:B-----5:R-:W-:-:S05]  /*4c70*/  PRMT R10, R96, 0x8880, RZ ;  /* 0x00008880600a7816 */ /* 0x020fca00000000ff */
[----:B------:R-:W-:-:S07]  /*4c80*/  IMAD R10, R10, R95, RZ ;  /* 0x0000005f0a0a7224 */ /* 0x000fce00078e02ff */
.L_x_127:
[----:B------:R-:W-:Y:S05]  /*4c90*/  BSYNC B1 ;  /* 0x0000000000017941 */ /* 0x000fea0003800000 */
.L_x_126:
[----:B------:R-:W-:Y:S01]  /*4ca0*/  @!P5 IMAD R25, R25, R19, R10 ;  /* 0x000000131919d224 */ /* 0x000fe200078e020a */
[----:B------:R-:W-:Y:S01]  /*4cb0*/  @!P4 IADD3 R6, P1, R89, R8, RZ ;  /* 0x000000085906c210 */ /* 0x000fe20007f3e0ff */
[----:B------:R-:W-:Y:S01]  /*4cc0*/  @!P5 IMAD.MOV.U32 R14, RZ, RZ, R8 ;  /* 0x000000ffff0ed224 */ /* 0x000fe200078e0008 */
[----:B------:R-:W-:Y:S01]  /*4cd0*/  BSSY B1, `(.L_x_128) ;  /* 0x0000008000017945 */ /* 0x000fe20003800000 */
[----:B------:R-:W-:Y:S02]  /*4ce0*/  @!P5 IMAD.MOV.U32 R15, RZ, RZ, R5 ;  /* 0x000000ffff0fd224 */ /* 0x000fe400078e0005 */
[----:B-1----:R-:W-:-:S03]  /*4cf0*/  @!P4 IMAD.X R7, R5, 0x1, R92, P1 ;  /* 0x000000010507c824 */ /* 0x002fc600008e065c */
[----:B------:R0:W-:Y:S01]  /*4d00*/  @!P5 STG.E.U8 desc[UR38][R14.64+0x1], R25 ;  /* 0x000001190e00d986 */ /* 0x0001e2000c101126 */
[----:B------:R-:W-:Y:S05]  /*4d10*/  @P4 BRA `(.L_x_129) ;  /* 0x00000000000c4947 */ /* 0x000fea0003800000 */
[----:B------:R-:W5:Y:S02]  /*4d20*/  LDG.E.U8 R96, desc[UR38][R12.64] ;  /* 0x000000260c607981 */ /* 0x000f64000c1e1100 */
[----:B-----5:R-:W-:-:S05]  /*4d30*/  PRMT R10, R96, 0x8880, RZ ;  /* 0x00008880600a7816 */ /* 0x020fca00000000ff */
[----:B------:R-:W-:-:S07]  /*4d40*/  IMAD R10, R10, R95, RZ ;  /* 0x0000005f0a0a7224 */ /* 0x000fce00078e02ff */
.L_x_129:
[----:B------:R-:W-:Y:S05]  /*4d50*/  BSYNC B1 ;  /* 0x0000000000017941 */ /* 0x000fea0003800000 */
.L_x_128:
[----:B------:R-:W-:Y:S01]  /*4d60*/  @!P4 IMAD R11, R26, R19, R10 ;  /* 0x000000131a0bc224 */ /* 0x000fe200078e020a */
[----:B------:R-:W-:Y:S01]  /*4d70*/  BSSY B1, `(.L_x_130) ;  /* 0x000000a000017945 */ /* 0x000fe20003800000 */
[C---:B------:R-:W-:Y:S02]  /*4d80*/  ISETP.LT.OR P1, PT, R3.reuse, 0x9, !P2 ;  /* 0x000000090300780c */ /* 0x040fe40005721670 */
[----:B------:R-:W-:Y:S01]  /*4d90*/  ISETP.LT.OR P5, PT, R3, 0x9, !P0 ;  /* 0x000000090300780c */ /* 0x000fe200047a1670 */
[----:B------:R1:W-:Y:S01]  /*4da0*/  @!P4 STG.E.U8 desc[UR38][R6.64], R11 ;  /* 0x0000000b0600c986 */ /* 0x0003e2000c101126 */
[----:B------:R-:W-:-:S05]  /*4db0*/  @!P3 IADD3 R4, P4, R89, R8, RZ ;  /* 0x000000085904b210 */ /* 0x000fca0007f9e0ff */
[----:B------:R-:W-:Y:S01]  /*4dc0*/  @!P3 IMAD.X R5, R5, 0x1, R92, P4 ;  /* 0x000000010505b824 */ /* 0x000fe200020e065c */
[----:B------:R-:W-:Y:S07]  /*4dd0*/  @P3 BRA `(.L_x_131) ;  /* 0x00000000000c3947 */ /* 0x000fee0003800000 */
[----:B------:R-:W5:Y:S02]  /*4de0*/  LDG.E.U8 R96, desc[UR38][R12.64+0x1] ;  /* 0x000001260c607981 */ /* 0x000f64000c1e1100 */
[----:B-----5:R-:W-:-:S05]  /*4df0*/  PRMT R10, R96, 0x8880, RZ ;  /* 0x00008880600a7816 */ /* 0x020fca00000000ff */
[----:B------:R-:W-:-:S07]  /*4e00*/  IMAD R10, R10, R95, RZ ;  /* 0x0000005f0a0a7224 */ /* 0x000fce00078e02ff */
.L_x_131:
[----:B------:R-:W-:Y:S05]  /*4e10*/  BSYNC B1 ;  /* 0x0000000000017941 */ /* 0x000fea0003800000 */
.L_x_130:
[----:B------:R-:W-:Y:S01]  /*4e20*/  @!P3 IMAD R27, R27, R19, R10 ;  /* 0x000000131b1bb224 */ /* 0x000fe200078e020a */
[----:B------:R-:W-:Y:S01]  /*4e30*/  BSSY B1, `(.L_x_132) ;  /* 0x0000007000017945 */ /* 0x000fe20003800000 */
[----:B------:R-:W-:-:S03]  /*4e40*/  IMAD.IADD R41, R41, 0x1, R9 ;  /* 0x0000000129297824 */ /* 0x000fc600078e0209 */
[----:B------:R0:W-:Y:S01]  /*4e50*/  @!P3 STG.E.U8 desc[UR38][R4.64+0x1], R27 ;  /* 0x0000011b0400b986 */ /* 0x0001e2000c101126 */
[----:B------:R-:W-:Y:S05]  /*4e60*/  @P1 BRA `(.L_x_133) ;  /* 0x00000000000c1947 */ /* 0x000fea0003800000 */
[----:B------:R-:W5:Y:S02]  /*4e70*/  LDG.E.U8 R96, desc[UR38][R20.64+0x8] ;  /* 0x0000082614607981 */ /* 0x000f64000c1e1100 */
[----:B-----5:R-:W-:-:S05]  /*4e80*/  PRMT R10, R96, 0x8880, RZ ;  /* 0x00008880600a7816 */ /* 0x020fca00000000ff */
[----:B------:R-:W-:-:S07]  /*4e90*/  IMAD R10, R10, R95, RZ ;  /* 0x0000005f0a0a7224 */ /* 0x000fce00078e02ff */
.L_x_133:
[----:B------:R-:W-:Y:S05]  /*4ea0*/  BSYNC B1 ;  /* 0x0000000000017941 */ /* 0x000fea0003800000 */
.L_x_132:
[C---:B------:R-:W-:Y:S01]  /*4eb0*/  ISETP.LT.OR P4, PT, R3.reuse, 0xa, !P2 ;  /* 0x0000000a0300780c */ /* 0x040fe20005781670 */
[----:B-1----:R-:W-:Y:S01]  /*4ec0*/  @!P1 IMAD R11, R28, R19, R10 ;  /* 0x000000131c0b9224 */ /* 0x002fe200078e020a */
[----:B------:R-:W-:Y:S01]  /*4ed0*/  BSSY B1, `(.L_x_134) ;  /* 0x000000a000017945 */ /* 0x000fe20003800000 */
[----:B0-----:R-:W-:Y:S01]  /*4ee0*/  @!P1 IMAD.MOV.U32 R4, RZ, RZ, R8 ;  /* 0x000000ffff049224 */ /* 0x001fe200078e0008 */
[----:B------:R-:W-:Y:S01]  /*4ef0*/  ISETP.LT.OR P3, PT, R3, 0xa, !P0 ;  /* 0x0000000a0300780c */ /* 0x000fe20004761670 */
[----:B------:R-:W-:-:S05]  /*4f00*/  @!P1 IMAD.MOV.U32 R5, RZ, RZ, R41 ;  /* 0x000000ffff059224 */ /* 0x000fca00078e0029 */
[----:B------:R0:W-:Y:S01]  /*4f10*/  @!P1 STG.E.U8 desc[UR38][R4.64+0x8], R11 ;  /* 0x0000080b04009986 */ /* 0x0001e2000c101126 */
[----:B------:R-:W-:Y:S02]  /*4f20*/  @!P5 IADD3 R6, P1, R89, R8, RZ ;  /* 0x000000085906d210 */ /* 0x000fe40007f3e0ff */
[----:B------:R-:W-:Y:S11]  /*4f30*/  @P4 BRA `(.L_x_135) ;  /* 0x00000000000c4947 */ /* 0x000ff60003800000 */
[----:B------:R-:W5:Y:S02]  /*4f40*/  LDG.E.U8 R96, desc[UR38][R20.64+0x9] ;  /* 0x0000092614607981 */ /* 0x000f64000c1e1100 */
[----:B-----5:R-:W-:-:S05]  /*4f50*/  PRMT R10, R96, 0x8880, RZ ;  /* 0x00008880600a7816 */ /* 0x020fca00000000ff */
[----:B------:R-:W-:-:S07]  /*4f60*/  IMAD R10, R10, R95, RZ ;  /* 0x0000005f0a0a7224 */ /* 0x000fce00078e02ff */
.L_x_135:
[----:B------:R-:W-:Y:S05]  /*4f70*/  BSYNC B1 ;  /* 0x0000000000017941 */ /* 0x000fea0003800000 */
.L_x_134:
[----:B------:R-:W-:Y:S01]  /*4f80*/  @!P4 IMAD R29, R29, R19, R10 ;  /* 0x000000131d1dc224 */ /* 0x000fe200078e020a */
[----:B------:R-:W-:Y:S01]  /*4f90*/  BSSY B1, `(.L_x_136) ;  /* 0x0000009000017945 */ /* 0x000fe20003800000 */
[----:B0-----:R-:W-:Y:S02]  /*4fa0*/  @!P4 IMAD.MOV.U32 R4, RZ, RZ, R8 ;  /* 0x000000ffff04c224 */ /* 0x001fe400078e0008 */
[----:B------:R-:W-:Y:S02]  /*4fb0*/  @!P4 IMAD.MOV.U32 R5, RZ, RZ, R41 ;  /* 0x000000ffff05c224 */ /* 0x000fe400078e0029 */
[----:B------:R-:W-:-:S03]  /*4fc0*/  @!P5 IMAD.X R7, R41, 0x1, R92, P1 ;  /* 0x000000012907d824 */ /* 0x000fc600008e065c */
[----:B------:R0:W-:Y:S01]  /*4fd0*/  @!P4 STG.E.U8 desc[UR38][R4.64+0x9], R29 ;  /* 0x0000091d0400c986 */ /* 0x0001e2000c101126 */
[----:B------:R-:W-:Y:S05]  /*4fe0*/  @P5 BRA `(.L_x_137) ;  /* 0x00000000000c5947 */ /* 0x000fea0003800000 */
[----:B------:R-:W5:Y:S02]  /*4ff0*/  LDG.E.U8 R96, desc[UR38][R12.64+0x8] ;  /* 0x000008260c607981 */ /* 0x000f64000c1e1100 */
[----:B-----5:R-:W-:-:S05]  /*5000*/  PRMT R10, R96, 0x8880, RZ ;  /* 0x00008880600a7816 */ /* 0x020fca00000000ff */
[----:B------:R-:W-:-:S07]  /*5010*/  IMAD R10, R10, R95, RZ ;  /* 0x0000005f0a0a7224 */ /* 0x000fce00078e02ff */
.L_x_137:
[----:B------:R-:W-:Y:S05]  /*5020*/  BSYNC B1 ;  /* 0x0000000000017941 */ /* 0x000fea0003800000 */
.L_x_136:
[----:B------:R-:W-:Y:S01]  /*5030*/  @!P5 IMAD R11, R30, R19, R10 ;  /* 0x000000131e0bd224 */ /* 0x000fe200078e020a */
[----:B0-----:R-:W-:Y:S01]  /*5040*/  @!P3 IADD3 R4, P1, R89, R8, RZ ;  /* 0x000000085904b210 */ /* 0x001fe20007f3e0ff */
[----:B------:R-:W-:Y:S01]  /*5050*/  BSSY B1, `(.L_x_138) ;  /* 0x000000a000017945 */ /* 0x000fe20003800000 */
[----:B------:R-:W-:Y:S02]  /*5060*/  ISETP.LT.OR P4, PT, R3, 0x11, !P2 ;  /* 0x000000110300780c */ /* 0x000fe40005781670 */
[----:B------:R0:W-:Y:S01]  /*5070*/  @!P5 STG.E.U8 desc[UR38][R6.64+0x8], R11 ;  /* 0x0000080b0600d986 */ /* 0x0001e2000c101126 */
[----:B------:R-:W-:Y:S01]  /*5080*/  @!P3 IMAD.X R5, R41, 0x1, R92, P1 ;  /* 0x000000012905b824 */ /* 0x000fe200008e065c */
[C---:B------:R-:W-:Y:S02]  /*5090*/  ISETP.LT.OR P5, PT, R3.reuse, 0x12, !P2 ;  /* 0x000000120300780c */ /* 0x040fe400057a1670 */
[----:B------:R-:W-:Y:S01]  /*50a0*/  ISETP.LT.OR P1, PT, R3, 0x11, !P0 ;  /* 0x000000110300780c */ /* 0x000fe20004721670 */
[----:B------:R-:W-:-:S12]  /*50b0*/  @P3 BRA `(.L_x_139) ;  /* 0x00000000000c3947 */ /* 0x000fd80003800000 */
[----:B------:R-:W5:Y:S02]  /*50c0*/  LDG.E.U8 R96, desc[UR38][R12.64+0x9] ;  /* 0x000009260c607981 */ /* 0x000f64000c1e1100 */
[----:B-----5:R-:W-:-:S05]  /*50d0*/  PRMT R10, R96, 0x8880, RZ ;  /* 0x00008880600a7816 */ /* 0x020fca00000000ff */
[----:B------:R-:W-:-:S07]  /*50e0*/  IMAD R10, R10, R95, RZ ;  /* 0x0000005f0a0a7224 */ /* 0x000fce00078e02ff */
.L_x_139:
[----:B------:R-:W-:Y:S05]  /*50f0*/  BSYNC B1 ;  /* 0x0000000000017941 */ /* 0x000fea0003800000 */
.L_x_138:
[----:B------:R-:W-:Y:S01]  /*5100*/  @!P3 IMAD R31, R31, R19, R10 ;  /* 0x000000131f1fb224 */ /* 0x000fe200078e020a */
[----:B------:R-:W-:Y:S04]  /*5110*/  BSSY B1, `(.L_x_140) ;  /* 0x0000006000017945 */ /* 0x000fe80003800000 */
[----:B------:R1:W-:Y:S01]  /*5120*/  @!P3 STG.E.U8 desc[UR38][R4.64+0x9], R31 ;  /* 0x0000091f0400b986 */ /* 0x0003e2000c101126 */
[----:B------:R-:W-:Y:S05]  /*5130*/  @P4 BRA `(.L_x_141) ;  /* 0x00000000000c4947 */ /* 0x000fea0003800000 */
[----:B------:R-:W5:Y:S02]  /*5140*/  LDG.E.U8 R96, desc[UR38][R20.64+0x10] ;  /* 0x0000102614607981 */ /* 0x000f64000c1e1100 */
[----:B-----5:R-:W-:-:S05]  /*5150*/  PRMT R10, R96, 0x8880, RZ ;  /* 0x00008880600a7816 */ /* 0x020fca00000000ff */
[----:B------:R-:W-:-:S07]  /*5160*/  IMAD R10, R10, R95, RZ ;  /* 0x0000005f0a0a7224 */ /* 0x000fce00078e02ff */
.L_x_141:
[----:B------:R-:W-:Y:S05]  /*5170*/  BSYNC B1 ;  /* 0x0000000000017941 */ /* 0x000fea0003800000 */
.L_x_140:
[----:B0-----:R-:W-:Y:S01]  /*5180*/  @!P4 IMAD R7, R32, R19, R10 ;  /* 0x000000132007c224 */ /* 0x001fe200078e020a */
[----:B------:R-:W-:Y:S01]  /*5190*/  BSSY B1, `(.L_x_142) ;  /* 0x0000008000017945 */ /* 0x000fe20003800000 */
[----:B-1----:R-:W-:Y:S02]  /*51a0*/  @!P4 IMAD.MOV.U32 R4, RZ, RZ, R8 ;  /* 0x000000ffff04c224 */ /* 0x002fe400078e0008 */
[----:B------:R-:W-:-:S05]  /*51b0*/  @!P4 IMAD.MOV.U32 R5, RZ, RZ, R41 ;  /* 0x000000ffff05c224 */ /* 0x000fca00078e0029 */
[----:B------:R0:W-:Y:S01]  /*51c0*/  @!P4 STG.E.U8 desc[UR38][R4.64+0x10], R7 ;  /* 0x000010070400c986 */ /* 0x0001e2000c101126 */
[----:B------:R-:W-:Y:S05]  /*51d0*/  @P5 BRA `(.L_x_143) ;  /* 0x00000000000c5947 */ /* 0x000fea0003800000 */
[----:B------:R-:W5:Y:S02]  /*51e0*/  LDG.E.U8 R96, desc[UR38][R20.64+0x11] ;  /* 0x0000112614607981 */ /* 0x000f64000c1e1100 */
[----:B-----5:R-:W-:-:S05]  /*51f0*/  PRMT R10, R96, 0x8880, RZ ;  /* 0x00008880600a7816 */ /* 0x020fca00000000ff */
[----:B------:R-:W-:-:S07]  /*5200*/  IMAD R10, R10, R95, RZ ;  /* 0x0000005f0a0a7224 */ /* 0x000fce00078e02ff */
.L_x_143:
[----:B------:R-:W-:Y:S05]  /*5210*/  BSYNC B1 ;  /* 0x0000000000017941 */ /* 0x000fea0003800000 */
.L_x_142:
[----:B------:R-:W-:Y:S01]  /*5220*/  @!P5 IMAD R33, R33, R19, R10 ;  /* 0x000000132121d224 */ /* 0x000fe200078e020a */
[----:B------:R-:W-:Y:S01]  /*5230*/  BSSY B1, `(.L_x_144) ;  /* 0x000000c000017945 */ /* 0x000fe20003800000 */
[----:B0-----:R-:W-:Y:S01]  /*5240*/  @!P5 IMAD.MOV.U32 R4, RZ, RZ, R8 ;  /* 0x000000ffff04d224 */ /* 0x001fe200078e0008 */
[C---:B------:R-:W-:Y:S01]  /*5250*/  ISETP.LT.OR P4, PT, R3.reuse, 0x12, !P0 ;  /* 0x000000120300780c */ /* 0x040fe20004781670 */
[----:B------:R-:W-:Y:S01]  /*5260*/  @!P5 IMAD.MOV.U32 R5, RZ, RZ, R41 ;  /* 0x000000ffff05d224 */ /* 0x000fe200078e0029 */
[----:B------:R-:W-:-:S04]  /*5270*/  ISETP.LT.OR P3, PT, R3, 0x19, !P0 ;  /* 0x000000190300780c */ /* 0x000fc80004761670 */
[----:B------:R0:W-:Y:S01]  /*5280*/  @!P5 STG.E.U8 desc[UR38][R4.64+0x11], R33 ;  /* 0x000011210400d986 */ /* 0x0001e2000c101126 */
[----:B------:R-:W-:-:S05]  /*5290*/  @!P1 IADD3 R6, P5, R89, R8, RZ ;  /* 0x0000000859069210 */ /* 0x000fca0007fbe0ff */
[----:B------:R-:W-:Y:S01]  /*52a0*/  @!P1 IMAD.X R7, R41, 0x1, R92, P5 ;  /* 0x0000000129079824 */ /* 0x000fe200028e065c */
[----:B------:R-:W-:Y:S07]  /*52b0*/  @P1 BRA `(.L_x_145) ;  /* 0x00000000000c1947 */ /* 0x000fee0003800000 */
[----:B------:R-:W5:Y:S02]  /*52c0*/  LDG.E.U8 R96, desc[UR38][R12.64+0x10] ;  /* 0x000010260c607981 */ /* 0x000f64000c1e1100 */
[----:B-----5:R-:W-:-:S05]  /*52d0*/  PRMT R10, R96, 0x8880, RZ ;  /* 0x00008880600a7816 */ /* 0x020fca00000000ff */
[----:B------:R-:W-:-:S07]  /*52e0*/  IMAD R10, R10, R95, RZ ;  /* 0x0000005f0a0a7224 */ /* 0x000fce00078e02ff */
.L_x_145:
[----:B------:R-:W-:Y:S05]  /*52f0*/  BSYNC B1 ;  /* 0x0000000000017941 */ /* 0x000fea0003800000 */
.L_x_144:
[----:B------:R-:W-:Y:S01]  /*5300*/  @!P1 IMAD R11, R34, R19, R10 ;  /* 0x00000013220b9224 */ /* 0x000fe200078e020a */
[-C--:B0-----:R-:W-:Y:S01]  /*5310*/  @!P4 IADD3 R4, P5, R89, R8.reuse, RZ ;  /* 0x000000085904c210 */ /* 0x081fe20007fbe0ff */
[----:B------:R-:W-:Y:S03]  /*5320*/  BSSY B1, `(.L_x_146) ;  /* 0x000000a000017945 */ /* 0x000fe60003800000 */
[----:B------:R0:W-:Y:S01]  /*5330*/  @!P1 STG.E.U8 desc[UR38][R6.64+0x10], R11 ;  /* 0x0000100b06009986 */ /* 0x0001e2000c101126 */
[----:B------:R-:W-:Y:S01]  /*5340*/  ISETP.LT.OR P1, PT, R3, 0x19, !P2 ;  /* 0x000000190300780c */ /* 0x000fe20005721670 */
[----:B------:R-:W-:Y:S01]  /*5350*/  @!P4 IMAD.X R5, R41, 0x1, R92, P5 ;  /* 0x000000012905c824 */ /* 0x000fe200028e065c */
[----:B------:R-:W-:Y:S02]  /*5360*/  ISETP.LT.OR P2, PT, R3, 0x1a, !P2 ;  /* 0x0000001a0300780c */ /* 0x000fe40005741670 */
[----:B------:R-:W-:Y:S01]  /*5370*/  @!P3 IADD3 R14, P5, R89, R8, RZ ;  /* 0x00000008590eb210 */ /* 0x000fe20007fbe0ff */
[----:B------:R-:W-:-:S12]  /*5380*/  @P4 BRA `(.L_x_147) ;  /* 0x00000000000c4947 */ /* 0x000fd80003800000 */
[----:B------:R-:W5:Y:S02]  /*5390*/  LDG.E.U8 R96, desc[UR38][R12.64+0x11] ;  /* 0x000011260c607981 */ /* 0x000f64000c1e1100 */
[----:B-----5:R-:W-:-:S05]  /*53a0*/  PRMT R10, R96, 0x8880, RZ ;  /* 0x00008880600a7816 */ /* 0x020fca00000000ff */
[----:B------:R-:W-:-:S07]  /*53b0*/  IMAD R10, R10, R95, RZ ;  /* 0x0000005f0a0a7224 */ /* 0x000fce00078e02ff */
.L_x_147:
[----:B------:R-:W-:Y:S05]  /*53c0*/  BSYNC B1 ;  /* 0x0000000000017941 */ /* 0x000fea0003800000 */
.L_x_146:
[----:B------:R-:W-:Y:S01]  /*53d0*/  @!P4 IMAD R35, R35, R19, R10 ;  /* 0x000000132323c224 */ /* 0x000fe200078e020a */
[----:B------:R-:W-:Y:S04]  /*53e0*/  BSSY B1, `(.L_x_148) ;  /* 0x0000006000017945 */ /* 0x000fe80003800000 */
[----:B------:R1:W-:Y:S01]  /*53f0*/  @!P4 STG.E.U8 desc[UR38][R4.64+0x11], R35 ;  /* 0x000011230400c986 */ /* 0x0003e2000c101126 */
[----:B------:R-:W-:Y:S05]  /*5400*/  @P1 BRA `(.L_x_149) ;  /* 0x00000000000c1947 */ /* 0x000fea0003800000 */
[----:B------:R-:W5:Y:S02]  /*5410*/  LDG.E.U8 R96, desc[UR38][R20.64+0x18] ;  /* 0x0000182614607981 */ /* 0x000f64000c1e1100 */
[----:B-----5:R-:W-:-:S05]  /*5420*/  PRMT R10, R96, 0x8880, RZ ;  /* 0x00008880600a7816 */ /* 0x020fca00000000ff */
[----:B------:R-:W-:-:S07]  /*5430*/  IMAD R10, R10, R95, RZ ;  /* 0x0000005f0a0a7224 */ /* 0x000fce00078e02ff */
.L_x_149:
[----:B------:R-:W-:Y:S05]  /*5440*/  BSYNC B1 ;  /* 0x0000000000017941 */ /* 0x000fea0003800000 */
.L_x_148:
        /* <DEDUP_REMOVED lines=9> */
.L_x_151:
[----:B------:R-:W-:Y:S05]  /*54e0*/  BSYNC B1 ;  /* 0x0000000000017941 */ /* 0x000fea0003800000 */
.L_x_150:
        /* <DEDUP_REMOVED lines=10> */
.L_x_153:
[----:B------:R-:W-:Y:S05]  /*5590*/  BSYNC B1 ;  /* 0x0000000000017941 */ /* 0x000fea0003800000 */
.L_x_152:
[----:B0-----:R-:W-:Y:S01]  /*55a0*/  @!P3 IMAD R5, R38, R19, R10 ;  /* 0x000000132605b224 */ /* 0x001fe200078e020a */
[----:B------:R-:W-:Y:S01]  /*55b0*/  ISETP.LT.OR P0, PT, R3, 0x1a, !P0 ;  /* 0x0000001a0300780c */ /* 0x000fe20004701670 */
[----:B------:R-:W-:Y:S03]  /*55c0*/  BSSY B1, `(.L_x_154) ;  /* 0x0000006000017945 */ /* 0x000fe60003800000 */
[----:B------:R0:W-:Y:S09]  /*55d0*/  @!P3 STG.E.U8 desc[UR38][R14.64+0x18], R5 ;  /* 0x000018050e00b986 */ /* 0x0001f2000c101126 */
[----:B------:R-:W-:Y:S05]  /*55e0*/  @P0 BRA `(.L_x_155) ;  /* 0x00000000000c0947 */ /* 0x000fea0003800000 */
[----:B------:R-:W5:Y:S02]  /*55f0*/  LDG.E.U8 R96, desc[UR38][R12.64+0x19] ;  /* 0x000019260c607981 */ /* 0x000f64000c1e1100 */
[----:B-----5:R-:W-:-:S05]  /*5600*/  PRMT R10, R96, 0x8880, RZ ;  /* 0x00008880600a7816 */ /* 0x020fca00000000ff */
[----:B------:R-:W-:-:S07]  /*5610*/  IMAD R10, R10, R95, RZ ;  /* 0x0000005f0a0a7224 */ /* 0x000fce00078e02ff */
.L_x_155:
[----:B------:R-:W-:Y:S05]  /*5620*/  BSYNC B1 ;  /* 0x0000000000017941 */ /* 0x000fea0003800000 */
.L_x_154:
[----:B------:R-:W-:Y:S01]  /*5630*/  IMAD R39, R39, R19, R10 ;  /* 0x0000001327277224 */ /* 0x000fe200078e020a */
[----:B------:R-:W-:Y:S06]  /*5640*/  @P0 BRA `(.L_x_156) ;  /* 0x0000001000c00947 */ /* 0x000fec0003800000 */
[----:B------:R-:W-:-:S05]  /*5650*/  IADD3 R8, P0, R89, R8, RZ ;  /* 0x0000000859087210 */ /* 0x000fca0007f1e0ff */
[----:B------:R-:W-:-:S05]  /*5660*/  IMAD.X R9, R41, 0x1, R92, P0 ;  /* 0x0000000129097824 */ /* 0x000fca00000e065c */
[----:B------:R1:W-:Y:S01]  /*5670*/  STG.E.U8 desc[UR38][R8.64+0x19], R39 ;  /* 0x0000192708007986 */ /* 0x0003e2000c101126 */
[----:B------:R-:W-:Y:S05]  /*5680*/  BRA `(.L_x_156) ;  /* 0x0000001000b07947 */ /* 0x000fea0003800000 */
.L_x_29:
[----:B------:R-:W-:Y:S01]  /*5690*/  ISETP.GE.AND P2, PT, R6, 0x89, PT ;  /* 0x000000890600780c */ /* 0x000fe20003f46270 */
[----:B------:R-:W-:Y:S02]  /*56a0*/  ULDC.64 UR4, c[0x0][0x5c0] ;  /* 0x0001700000047ab9 */ /* 0x000fe40000000a00 */
[----:B------:R-:W-:Y:S02]  /*56b0*/  IADD3 R8, P0, R104, UR4, RZ ;  /* 0x0000000468087c10 */ /* 0x000fe4000ff1e0ff */
[C---:B------:R-:W-:Y:S02]  /*56c0*/  ISETP.LT.OR P5, PT, R3.reuse, 0x9, !P2 ;  /* 0x000000090300780c */ /* 0x040fe400057a1670 */
[C---:B------:R-:W-:Y:S02]  /*56d0*/  ISETP.LT.OR P4, PT, R3.reuse, 0xa, !P2 ;  /* 0x0000000a0300780c */ /* 0x040fe40005781670 */
[----:B------:R-:W-:Y:S02]  /*56e0*/  ISETP.LT.OR P3, PT, R3, 0x11, !P2 ;  /* 0x000000110300780c */ /* 0x000fe40005761670 */
[----:B------:R-:W-:-:S02]  /*56f0*/  IADD3.X R9, R110, UR5, RZ, P0, !PT ;  /* 0x000000056e097c10 */ /* 0x000fc400087fe4ff */
[----:B------:R-:W-:Y:S02]  /*5700*/  P2R R118, PR, RZ, 0x8 ;  /* 0x00000008ff767803 */ /* 0x000fe40000000000 */
[----:B------:R-:W-:Y:S02]  /*5710*/  P2R R116, PR, RZ, 0x10 ;  /* 0x00000010ff747803 */ /* 0x000fe40000000000 */
[----:B------:R-:W-:Y:S02]  /*5720*/  P2R R7, PR, RZ, 0x20 ;  /* 0x00000020ff077803 */ /* 0x000fe40000000000 */
[----:B------:R-:W-:-:S04]  /*5730*/  @!P5 IADD3 R102, P0, P1, R89, R8, R90 ;  /* 0x000000085966d210 */ /* 0x000fc8000791e05a */
[----:B------:R-:W-:Y:S02]  /*5740*/  @!P5 IADD3.X R103, R92, R9, R93, P0, P1 ;  /* 0x000000095c67d210 */ /* 0x000fe400007e245d */
[----:B------:R-:W-:-:S04]  /*5750*/  @!P4 IADD3 R106, P0, P1, R89, R8, R90 ;  /* 0x00000008596ac210 */ /* 0x000fc8000791e05a */
[----:B------:R-:W-:Y:S02]  /*5760*/  @!P4 IADD3.X R107, R92, R9, R93, P0, P1 ;  /* 0x000000095c6bc210 */ /* 0x000fe400007e245d */
[----:B------:R-:W-:-:S04]  /*5770*/  @!P3 IADD3 R108, P0, P1, R89, R8, R90 ;  /* 0x00000008596cb210 */ /* 0x000fc8000791e05a */
[----:B------:R-:W-:Y:S02]  /*5780*/  @!P3 IADD3.X R109, R92, R9, R93, P0, P1 ;  /* 0x000000095c6db210 */ /* 0x000fe400007e245d */
[----:B------:R-:W-:-:S04]  /*5790*/  ISETP.LT.OR P3, PT, R3, 0x12, !P2 ;  /* 0x000000120300780c */ /* 0x000fc80005761670 */
[----:B------:R-:W-:-:S09]  /*57a0*/  P2R R119, PR, RZ, 0x8 ;  /* 0x00000008ff777803 */ /* 0x000fd20000000000 */
        /* <DEDUP_REMOVED lines=10> */
[----:B------:R-:W-:-:S04]  /*5850*/  ISETP.GE.AND P0, PT, R6, 0x109, PT ;  /* 0x000001090600780c */ /* 0x000fc80003f06270 */
[----:B------:R-:W-:Y:S02]  /*5860*/  ISETP.LT.OR P4, PT, R3, 0x9, !P0 ;  /* 0x000000090300780c */ /* 0x000fe40004781670 */
[----:B------:R-:W-:-:S11]  /*5870*/  P2R R114, PR, RZ, 0x1 ;  /* 0x00000001ff727803 */ /* 0x000fd60000000000 */
[----:B------:R-:W-:-:S04]  /*5880*/  @!P4 IADD3 R14, P1, P3, R89, R8, R88 ;  /* 0x00000008590ec210 */ /* 0x000fc80007b3e058 */
[----:B------:R-:W-:Y:S02]  /*5890*/  @!P4 IADD3.X R15, R92, R9, R91, P1, P3 ;  /* 0x000000095c0fc210 */ /* 0x000fe40000fe645b */
[----:B------:R-:W-:-:S13]  /*58a0*/  ISETP.LT.OR P4, PT, R3, 0xa, !P0 ;  /* 0x0000000a0300780c */ /* 0x000fda0004781670 */
[----:B------:R-:W-:-:S04]  /*58b0*/  @!P4 IADD3 R20, P1, P3, R89, R8, R88 ;  /* 0x000000085914c210 */ /* 0x000fc80007b3e058 */
[----:B------:R-:W-:Y:S02]  /*58c0*/  @!P4 IADD3.X R21, R92, R9, R91, P1, P3 ;  /* 0x000000095c15c210 */ /* 0x000fe40000fe645b */
[----:B------:R-:W-:-:S13]  /*58d0*/  ISETP.LT.OR P4, PT, R3, 0x11, !P0 ;  /* 0x000000110300780c */ /* 0x000fda0004781670 */
[----:B------:R-:W-:-:S04]  /*58e0*/  @!P4 IADD3 R10, P1, P3, R89, R8, R88 ;  /* 0x00000008590ac210 */ /* 0x000fc80007b3e058 */
[----:B------:R-:W-:Y:S02]  /*58f0*/  @!P4 IADD3.X R11, R92, R9, R91, P1, P3 ;  /* 0x000000095c0bc210 */ /* 0x000fe40000fe645b */
[----:B------:R-:W-:Y:S02]  /*5900*/  ISETP.LT.OR P1, PT, R3, 0x12, !P0 ;  /* 0x000000120300780c */ /* 0x000fe40004721670 */
[----:B------:R-:W-:-:S11]  /*5910*/  ISETP.NE.AND P0, PT, R7, RZ, PT ;  /* 0x000000ff0700720c */ /* 0x000fd60003f05270 */
[----:B------:R-:W-:Y:S01]  /*5920*/  @!P1 IADD3 R12, P3, P4, R89, R8, R88 ;  /* 0x00000008590c9210 */ /* 0x000fe20007c7e058 */
[----:B------:R-:W-:-:S03]  /*5930*/  @!P1 IMAD R51, R51, R19, RZ ;  /* 0x0000001333339224 */ /* 0x000fc600078e02ff */
[----:B------:R-:W-:Y:S02]  /*5940*/  @!P1 IADD3.X R13, R92, R9, R91, P3, P4 ;  /* 0x000000095c0d9210 */ /* 0x000fe40001fe845b */
[----:B------:R-:W-:-:S04]  /*5950*/  ISETP.GE.AND P4, PT, R6, 0x1, PT ;  /* 0x000000010600780c */ /* 0x000fc80003f86270 */
[----:B------:R-:W-:-:S13]  /*5960*/  ISETP.LT.OR P3, PT, R3, 0x1, !P4 ;  /* 0x000000010300780c */ /* 0x000fda0006761670 */
[----:B------:R-:W-:-:S05]  /*5970*/  @!P3 IMAD R7, R72, R19, RZ ;  /* 0x000000134807b224 */ /* 0x000fca00078e02ff */
[----:B------:R0:W-:Y:S01]  /*5980*/  @!P3 STG.E.U8 desc[UR38][R8.64], R7 ;  /* 0x000000070800b986 */ /* 0x0001e2000c101126 */
[----:B------:R-:W-:-:S13]  /*5990*/  ISETP.LT.OR P3, PT, R3, 0x2, !P4 ;  /* 0x000000020300780c */ /* 0x000fda0006761670 */
[----:B------:R-:W-:-:S05]  /*59a0*/  @!P3 IMAD R115, R73, R19, RZ ;  /* 0x000000134973b224 */ /* 0x000fca00078e02ff */
[----:B------:R-:W-:Y:S01]  /*59b0*/  @!P3 STG.E.U8 desc[UR38][R8.64+0x1], R115 ;  /* 0x000001730800b986 */ /* 0x000fe2000c101126 */
[----:B------:R-:W-:-:S04]  /*59c0*/  ISETP.GE.AND P3, PT, R6, 0x9, PT ;  /* 0x000000090600780c */ /* 0x000fc80003f66270 */
[----:B------:R-:W-:-:S13]  /*59d0*/  ISETP.LT.OR P5, PT, R3, 0x1, !P3 ;  /* 0x000000010300780c */ /* 0x000fda0005fa1670 */
[----:B------:R-:W-:Y:S01]  /*59e0*/  @!P5 IADD3 R72, P6, R8, R89, RZ ;  /* 0x000000590848d210 */ /* 0x000fe20007fde0ff */
[----:B------:R-:W-:-:S04]  /*59f0*/  @!P5 IMAD R117, R74, R19, RZ ;  /* 0x000000134a75d224 */ /* 0x000fc800078e02ff */
[----:B------:R-:W-:-:S05]  /*5a00*/  @!P5 IMAD.X R73, R9, 0x1, R92, P6 ;  /* 0x000000010949d824 */ /* 0x000fca00030e065c */
[----:B------:R1:W-:Y:S01]  /*5a10*/  @!P5 STG.E.U8 desc[UR38][R72.64], R117 ;  /* 0x000000754800d986 */ /* 0x0003e2000c101126 */
[----:B------:R-:W-:-:S13]  /*5a20*/  ISETP.LT.OR P5, PT, R3, 0x2, !P3 ;  /* 0x000000020300780c */ /* 0x000fda0005fa1670 */
[----:B------:R-:W-:Y:S01]  /*5a30*/  @!P5 IADD3 R104, P6, R8, R89, RZ ;  /* 0x000000590868d210 */ /* 0x000fe20007fde0ff */
[----:B------:R-:W-:-:S04]  /*5a40*/  @!P5 IMAD R75, R75, R19, RZ ;  /* 0x000000134b4bd224 */ /* 0x000fc800078e02ff */
[----:B------:R-:W-:-:S05]  /*5a50*/  @!P5 IMAD.X R105, R9, 0x1, R92, P6 ;  /* 0x000000010969d824 */ /* 0x000fca00030e065c */
[----:B------:R2:W-:Y:S01]  /*5a60*/  @!P5 STG.E.U8 desc[UR38][R104.64+0x1], R75 ;  /* 0x0000014b6800d986 */ /* 0x0005e2000c101126 */
[----:B------:R-:W-:-:S13]  /*5a70*/  ISETP.LT.OR P5, PT, R3, 0x9, !P4 ;  /* 0x000000090300780c */ /* 0x000fda00067a1670 */
[----:B0-----:R-:W-:-:S05]  /*5a80*/  @!P5 IMAD R7, R76, R19, RZ ;  /* 0x000000134c07d224 */ /* 0x001fca00078e02ff */
[----:B------:R0:W-:Y:S01]  /*5a90*/  @!P5 STG.E.U8 desc[UR38][R8.64+0x8], R7 ;  /* 0x000008070800d986 */ /* 0x0001e2000c101126 */
[----:B------:R-:W-:-:S13]  /*5aa0*/  ISETP.LT.OR P5, PT, R3, 0xa, !P4 ;  /* 0x0000000a0300780c */ /* 0x000fda00067a1670 */
[----:B------:R-:W-:-:S05]  /*5ab0*/  @!P5 IMAD R77, R77, R19, RZ ;  /* 0x000000134d4dd224 */ /* 0x000fca00078e02ff */
[----:B------:R-:W-:Y:S01]  /*5ac0*/  @!P5 STG.E.U8 desc[UR38][R8.64+0x9], R77 ;  /* 0x0000094d0800d986 */ /* 0x000fe2000c101126 */
[----:B------:R-:W-:-:S13]  /*5ad0*/  ISETP.LT.OR P5, PT, R3, 0x9, !P3 ;  /* 0x000000090300780c */ /* 0x000fda0005fa1670 */
[----:B-1----:R-:W-:Y:S01]  /*5ae0*/  @!P5 IADD3 R72, P6, R8, R89, RZ ;  /* 0x000000590848d210 */ /* 0x002fe20007fde0ff */
[----:B------:R-:W-:-:S04]  /*5af0*/  @!P5 IMAD R115, R78, R19, RZ ;  /* 0x000000134e73d224 */ /* 0x000fc800078e02ff */
[----:B------:R-:W-:-:S05]  /*5b00*/  @!P5 IMAD.X R73, R9, 0x1, R92, P6 ;  /* 0x000000010949d824 */ /* 0x000fca00030e065c */
[----:B------:R1:W-:Y:S01]  /*5b10*/  @!P5 STG.E.U8 desc[UR38][R72.64+0x8], R115 ;  /* 0x000008734800d986 */ /* 0x0003e2000c101126 */
[----:B------:R-:W-:-:S13]  /*5b20*/  ISETP.LT.OR P5, PT, R3, 0xa, !P3 ;  /* 0x0000000a0300780c */ /* 0x000fda0005fa1670 */
[----:B------:R-:W-:Y:S01]  /*5b30*/  @!P5 IADD3 R74, P6, R8, R89, RZ ;  /* 0x00000059084ad210 */ /* 0x000fe20007fde0ff */
[----:B------:R-:W-:-:S04]  /*5b40*/  @!P5 IMAD R79, R79, R19, RZ ;  /* 0x000000134f4fd224 */ /* 0x000fc800078e02ff */
[----:B--2---:R-:W-:-:S05]  /*5b50*/  @!P5 IMAD.X R75, R9, 0x1, R92, P6 ;  /* 0x00000001094bd824 */ /* 0x004fca00030e065c */
        /* <DEDUP_REMOVED lines=13> */
[----:B--2---:R-:W-:Y:S01]  /*5c30*/  @!P5 IADD3 R74, P6, R8, R89, RZ ;  /* 0x00000059084ad210 */ /* 0x004fe20007fde0ff */
[----:B------:R-:W-:-:S04]  /*5c40*/  @!P5 IMAD R83, R83, R19, RZ ;  /* 0x000000135353d224 */ /* 0x000fc800078e02ff */
[----:B------:R-:W-:Y:S01]  /*5c50*/  @!P5 IMAD.X R75, R9, 0x1, R92, P6 ;  /* 0x00000001094bd824 */ /* 0x000fe200030e065c */
[----:B------:R-:W-:-:S04]  /*5c60*/  ISETP.NE.AND P6, PT, R121, RZ, PT ;  /* 0x000000ff7900720c */ /* 0x000fc80003fc5270 */
[----:B------:R2:W-:Y:S01]  /*5c70*/  @!P5 STG.E.U8 desc[UR38][R74.64+0x11], R83 ;  /* 0x000011534a00d986 */ /* 0x0005e2000c101126 */
[C---:B------:R-:W-:Y:S02]  /*5c80*/  ISETP.LT.OR P5, PT, R3.reuse, 0x19, !P4 ;  /* 0x000000190300780c */ /* 0x040fe400067a1670 */
[----:B------:R-:W-:-:S06]  /*5c90*/  ISETP.LT.OR P4, PT, R3, 0x1a, !P4 ;  /* 0x0000001a0300780c */ /* 0x000fcc0006781670 */
[----:B------:R-:W-:-:S05]  /*5ca0*/  @!P6 IMAD R71, R71, R19, RZ ;  /* 0x000000134747e224 */ /* 0x000fca00078e02ff */
[-C--:B0-----:R-:W-:Y:S02]  /*5cb0*/  @!P5 IMAD R7, R84, R19.reuse, RZ ;  /* 0x000000135407d224 */ /* 0x081fe400078e02ff */
[----:B------:R-:W-:-:S03]  /*5cc0*/  @!P4 IMAD R85, R85, R19, RZ ;  /* 0x000000135555c224 */ /* 0x000fc600078e02ff */
[----:B------:R0:W-:Y:S04]  /*5cd0*/  @!P5 STG.E.U8 desc[UR38][R8.64+0x18], R7 ;  /* 0x000018070800d986 */ /* 0x0001e8000c101126 */
[----:B------:R-:W-:Y:S01]  /*5ce0*/  @!P4 STG.E.U8 desc[UR38][R8.64+0x19], R85 ;  /* 0x000019550800c986 */ /* 0x000fe2000c101126 */
[C---:B------:R-:W-:Y:S02]  /*5cf0*/  ISETP.LT.OR P4, PT, R3.reuse, 0x19, !P3 ;  /* 0x000000190300780c */ /* 0x040fe40005f81670 */
[----:B------:R-:W-:-:S11]  /*5d00*/  ISETP.LT.OR P3, PT, R3, 0x1a, !P3 ;  /* 0x0000001a0300780c */ /* 0x000fd60005f61670 */
[----:B------:R-:W-:Y:S01]  /*5d10*/  @!P4 IADD3 R76, P5, R8, R89, RZ ;  /* 0x00000059084cc210 */ /* 0x000fe20007fbe0ff */
[-C--:B------:R-:W-:Y:S02]  /*5d20*/  @!P4 IMAD R79, R86, R19.reuse, RZ ;  /* 0x00000013564fc224 */ /* 0x080fe400078e02ff */
[----:B------:R-:W-:Y:S02]  /*5d30*/  @!P3 IMAD R87, R87, R19, RZ ;  /* 0x000000135757b224 */ /* 0x000fe400078e02ff */
[----:B-1----:R-:W-:-:S05]  /*5d40*/  @!P4 IMAD.X R77, R9, 0x1, R92, P5 ;  /* 0x00000001094dc824 */ /* 0x002fca00028e065c */
[----:B------:R1:W-:Y:S01]  /*5d50*/  @!P4 STG.E.U8 desc[UR38][R76.64+0x18], R79 ;  /* 0x0000184f4c00c986 */ /* 0x0003e2000c101126 */
[----:B--2---:R-:W-:-:S05]  /*5d60*/  @!P3 IADD3 R74, P4, R8, R89, RZ ;  /* 0x00000059084ab210 */ /* 0x004fca0007f9e0ff */
[----:B------:R-:W-:-:S05]  /*5d70*/  @!P3 IMAD.X R75, R9, 0x1, R92, P4 ;  /* 0x00000001094bb824 */ /* 0x000fca00020e065c */
[----:B------:R2:W-:Y:S01]  /*5d80*/  @!P3 STG.E.U8 desc[UR38][R74.64+0x19], R87 ;  /* 0x000019574a00b986 */ /* 0x0005e2000c101126 */
[----:B------:R-:W-:-:S05]  /*5d90*/  IADD3 R72, P3, R8, R90, RZ ;  /* 0x0000005a08487210 */ /* 0x000fca0007f7e0ff */
[----:B------:R-:W-:Y:S01]  /*5da0*/  IMAD.X R73, R9, 0x1, R93, P3 ;  /* 0x0000000109497824 */ /* 0x000fe200018e065d */
[----:B------:R-:W-:-:S04]  /*5db0*/  ISETP.GE.AND P3, PT, R6, 0x81, PT ;  /* 0x000000810600780c */ /* 0x000fc80003f66270 */
[----:B------:R-:W-:-:S13]  /*5dc0*/  ISETP.LT.OR P4, PT, R3, 0x1, !P3 ;  /* 0x000000010300780c */ /* 0x000fda0005f81670 */
[----:B0-----:R-:W-:-:S05]  /*5dd0*/  @!P4 IMAD R7, R56, R19, RZ ;  /* 0x000000133807c224 */ /* 0x001fca00078e02ff */
[----:B------:R-:W-:Y:S01]  /*5de0*/  @!P4 STG.E.U8 desc[UR38][R72.64], R7 ;  /* 0x000000074800c986 */ /* 0x000fe2000c101126 */
[----:B------:R-:W-:-:S13]  /*5df0*/  ISETP.LT.OR P4, PT, R3, 0x2, !P3 ;  /* 0x000000020300780c */ /* 0x000fda0005f81670 */
[----:B-1----:R-:W-:-:S05]  /*5e00*/  @!P4 IMAD R77, R57, R19, RZ ;  /* 0x00000013394dc224 */ /* 0x002fca00078e02ff */
[----:B------:R-:W-:Y:S01]  /*5e10*/  @!P4 STG.E.U8 desc[UR38][R72.64+0x1], R77 ;  /* 0x0000014d4800c986 */ /* 0x000fe2000c101126 */
[C---:B------:R-:W-:Y:S02]  /*5e20*/  ISETP.LT.OR P4, PT, R3.reuse, 0x1, !P2 ;  /* 0x000000010300780c */ /* 0x040fe40005781670 */
[----:B------:R-:W-:-:S11]  /*5e30*/  ISETP.LT.OR P2, PT, R3, 0x2, !P2 ;  /* 0x000000020300780c */ /* 0x000fd60005741670 */
[----:B------:R-:W-:Y:S01]  /*5e40*/  @!P4 IADD3 R56, P5, R72, R89, RZ ;  /* 0x000000594838c210 */ /* 0x000fe20007fbe0ff */
[-C--:B------:R-:W-:Y:S02]  /*5e50*/  @!P4 IMAD R79, R58, R19.reuse, RZ ;  /* 0x000000133a4fc224 */ /* 0x080fe400078e02ff */
[----:B------:R-:W-:Y:S02]  /*5e60*/  @!P2 IMAD R59, R59, R19, RZ ;  /* 0x000000133b3ba224 */ /* 0x000fe400078e02ff */
[----:B------:R-:W-:Y:S01]  /*5e70*/  @!P4 IMAD.X R57, R73, 0x1, R92, P5 ;  /* 0x000000014939c824 */ /* 0x000fe200028e065c */
[----:B------:R-:W-:-:S04]  /*5e80*/  ISETP.NE.AND P5, PT, R120, RZ, PT ;  /* 0x000000ff7800720c */ /* 0x000fc80003fa5270 */
[----:B------:R0:W-:Y:S01]  /*5e90*/  @!P4 STG.E.U8 desc[UR38][R56.64], R79 ;  /* 0x0000004f3800c986 */ /* 0x0001e2000c101126 */
[----:B--2---:R-:W-:-:S05]  /*5ea0*/  @!P2 IADD3 R74, P4, R89, R72, RZ ;  /* 0x00000048594aa210 */ /* 0x004fca0007f9e0ff */
[----:B------:R-:W-:Y:S01]  /*5eb0*/  @!P2 IMAD.X R75, R92, 0x1, R73, P4 ;  /* 0x000000015c4ba824 */ /* 0x000fe200020e0649 */
[----:B------:R-:W-:-:S04]  /*5ec0*/  ISETP.NE.AND P4, PT, R119, RZ, PT ;  /* 0x000000ff7700720c */ /* 0x000fc80003f85270 */
[----:B------:R1:W-:Y:S01]  /*5ed0*/  @!P2 STG.E.U8 desc[UR38][R74.64+0x1], R59 ;  /* 0x0000013b4a00a986 */ /* 0x0003e2000c101126 */
[----:B------:R-:W-:Y:S01]  /*5ee0*/  ISETP.LT.OR P2, PT, R3, 0x9, !P3 ;  /* 0x000000090300780c */ /* 0x000fe20005f41670 */
[----:B0-----:R-:W-:-:S07]  /*5ef0*/  @!P0 IMAD R57, R62, R19, RZ ;  /* 0x000000133e398224 */ /* 0x001fce00078e02ff */
[----:B------:R-:W-:-:S05]  /*5f00*/  @!P4 IMAD R67, R67, R19, RZ ;  /* 0x000000134343c224 */ /* 0x000fca00078e02ff */
[----:B------:R-:W-:-:S05]  /*5f10*/  @!P2 IMAD R7, R60, R19, RZ ;  /* 0x000000133c07a224 */ /* 0x000fca00078e02ff */
[----:B------:R-:W-:Y:S01]  /*5f20*/  @!P2 STG.E.U8 desc[UR38][R72.64+0x8], R7 ;  /* 0x000008074800a986 */ /* 0x000fe2000c101126 */
[----:B------:R-:W-:-:S13]  /*5f30*/  ISETP.LT.OR P2, PT, R3, 0xa, !P3 ;  /* 0x0000000a0300780c */ /* 0x000fda0005f41670 */
[----:B------:R-:W-:-:S05]  /*5f40*/  @!P2 IMAD R61, R61, R19, RZ ;  /* 0x000000133d3da224 */ /* 0x000fca00078e02ff */
[----:B------:R-:W-:Y:S01]  /*5f50*/  @!P2 STG.E.U8 desc[UR38][R72.64+0x9], R61 ;  /* 0x0000093d4800a986 */ /* 0x000fe2000c101126 */
[----:B------:R-:W-:-:S03]  /*5f60*/  ISETP.NE.AND P2, PT, R116, RZ, PT ;  /* 0x000000ff7400720c */ /* 0x000fc60003f45270 */
[----:B------:R-:W-:Y:S01]  /*5f70*/  @!P0 STG.E.U8 desc[UR38][R102.64+0x8], R57 ;  /* 0x0000083966008986 */ /* 0x000fe2000c101126 */
[----:B------:R-:W-:-:S09]  /*5f80*/  ISETP.NE.AND P0, PT, R114, RZ, PT ;  /* 0x000000ff7200720c */ /* 0x000fd20003f05270 */
[----:B------:R-:W-:-:S05]  /*5f90*/  @!P2 IMAD R63, R63, R19, RZ ;  /* 0x000000133f3fa224 */ /* 0x000fca00078e02ff */
[----:B------:R-:W-:Y:S01]  /*5fa0*/  @!P2 STG.E.U8 desc[UR38][R106.64+0x9], R63 ;  /* 0x0000093f6a00a986 */ /* 0x000fe2000c101126 */
[----:B------:R-:W-:-:S13]  /*5fb0*/  ISETP.LT.OR P2, PT, R3, 0x11, !P3 ;  /* 0x000000110300780c */ /* 0x000fda0005f41670 */
[----:B-1----:R-:W-:-:S05]  /*5fc0*/  @!P2 IMAD R59, R64, R19, RZ ;  /* 0x00000013403ba224 */ /* 0x002fca00078e02ff */
[----:B------:R0:W-:Y:S01]  /*5fd0*/  @!P2 STG.E.U8 desc[UR38][R72.64+0x10], R59 ;  /* 0x0000103b4800a986 */ /* 0x0001e2000c101126 */
[----:B------:R-:W-:Y:S01]  /*5fe0*/  ISETP.LT.OR P2, PT, R3, 0x12, !P3 ;  /* 0x000000120300780c */ /* 0x000fe20005f41670 */
[----:B0-----:R-:W-:-:S12]  /*5ff0*/  @!P5 IMAD R59, R70, R19, RZ ;  /* 0x00000013463bd224 */ /* 0x001fd800078e02ff */
[----:B------:R-:W-:-:S05]  /*6000*/  @!P2 IMAD R65, R65, R19, RZ ;  /* 0x000000134141a224 */ /* 0x000fca00078e02ff */
[----:B------:R-:W-:Y:S01]  /*6010*/  @!P2 STG.E.U8 desc[UR38][R72.64+0x11], R65 ;  /* 0x000011414800a986 */ /* 0x000fe2000c101126 */
[----:B------:R-:W-:-:S13]  /*6020*/  ISETP.NE.AND P2, PT, R118, RZ, PT ;  /* 0x000000ff7600720c */ /* 0x000fda0003f45270 */
[----:B------:R-:W-:-:S05]  /*6030*/  @!P2 IMAD R7, R66, R19, RZ ;  /* 0x000000134207a224 */ /* 0x000fca00078e02ff */
[----:B------:R0:W-:Y:S01]  /*6040*/  @!P2 STG.E.U8 desc[UR38][R108.64+0x10], R7 ;  /* 0x000010076c00a986 */ /* 0x0001e2000c101126 */
[C---:B------:R-:W-:Y:S02]  /*6050*/  ISETP.LT.OR P2, PT, R3.reuse, 0x19, !P3 ;  /* 0x000000190300780c */ /* 0x040fe40005f41670 */
[----:B------:R-:W-:Y:S01]  /*6060*/  ISETP.LT.OR P3, PT, R3, 0x1a, !P3 ;  /* 0x0000001a0300780c */ /* 0x000fe20005f61670 */
[----:B------:R-:W-:Y:S10]  /*6070*/  @!P4 STG.E.U8 desc[UR38][R110.64+0x11], R67 ;  /* 0x000011436e00c986 */ /* 0x000ff4000c101126 */
[----:B------:R-:W-:-:S02]  /*6080*/  @!P2 IMAD R61, R68, R19, RZ ;  /* 0x00000013443da224 */ /* 0x000fc400078e02ff */
[----:B------:R-:W-:-:S03]  /*6090*/  @!P3 IMAD R69, R69, R19, RZ ;  /* 0x000000134545b224 */ /* 0x000fc600078e02ff */
[----:B------:R1:W-:Y:S01]  /*60a0*/  @!P2 STG.E.U8 desc[UR38][R72.64+0x18], R61 ;  /* 0x0000183d4800a986 */ /* 0x0003e2000c101126 */
[----:B------:R-:W-:-:S03]  /*60b0*/  IADD3 R56, P2, R8, R88, RZ ;  /* 0x0000005808387210 */ /* 0x000fc60007f5e0ff */
[----:B------:R-:W-:Y:S02]  /*60c0*/  @!P3 STG.E.U8 desc[UR38][R72.64+0x19], R69 ;  /* 0x000019454800b986 */ /* 0x000fe4000c101126 */
[----:B------:R-:W-:Y:S01]  /*60d0*/  IMAD.X R57, R9, 0x1, R91, P2 ;  /* 0x0000000109397824 */ /* 0x000fe200010e065b */
[----:B------:R-:W-:Y:S01]  /*60e0*/  ISETP.GE.AND P2, PT, R6, 0x101, PT ;  /* 0x000001010600780c */ /* 0x000fe20003f46270 */
[----:B------:R-:W-:Y:S01]  /*60f0*/  @!P5 STG.E.U8 desc[UR38][R112.64+0x18], R59 ;  /* 0x0000183b7000d986 */ /* 0x000fe2000c101126 */
[C---:B------:R-:W-:Y:S02]  /*6100*/  ISETP.LT.OR P5, PT, R3.reuse, 0x9, !P0 ;  /* 0x000000090300780c */ /* 0x040fe400047a1670 */
[C---:B------:R-:W-:Y:S01]  /*6110*/  ISETP.LT.OR P3, PT, R3.reuse, 0x1, !P2 ;  /* 0x000000010300780c */ /* 0x040fe20005761670 */
[----:B------:R-:W-:Y:S01]  /*6120*/  @!P6 STG.E.U8 desc[UR38][R100.64+0x19], R71 ;  /* 0x000019476400e986 */ /* 0x000fe2000c101126 */
[----:B------:R-:W-:-:S11]  /*6130*/  ISETP.LT.OR P6, PT, R3, 0xa, !P0 ;  /* 0x0000000a0300780c */ /* 0x000fd600047c1670 */
[-C--:B0-----:R-:W-:Y:S02]  /*6140*/  @!P3 IMAD R7, R40, R19.reuse, RZ ;  /* 0x000000132807b224 */ /* 0x081fe400078e02ff */
[----:B------:R-:W-:-:S03]  /*6150*/  @!P6 IMAD R47, R47, R19, RZ ;  /* 0x000000132f2fe224 */ /* 0x000fc600078e02ff */
[----:B------:R-:W-:Y:S01]  /*6160*/  @!P3 STG.E.U8 desc[UR38][R56.64], R7 ;  /* 0x000000073800b986 */ /* 0x000fe2000c101126 */
[----:B------:R-:W-:-:S13]  /*6170*/  ISETP.LT.OR P3, PT, R3, 0x2, !P2 ;  /* 0x000000020300780c */ /* 0x000fda0005761670 */
[----:B-1----:R-:W-:-:S05]  /*6180*/  @!P3 IMAD R61, R41, R19, RZ ;  /* 0x00000013293db224 */ /* 0x002fca00078e02ff */
[----:B------:R-:W-:Y:S01]  /*6190*/  @!P3 STG.E.U8 desc[UR38][R56.64+0x1], R61 ;  /* 0x0000013d3800b986 */ /* 0x000fe2000c101126 */
[----:B------:R-:W-:-:S13]  /*61a0*/  ISETP.LT.OR P3, PT, R3, 0x1, !P0 ;  /* 0x000000010300780c */ /* 0x000fda0004761670 */
[----:B------:R-:W-:Y:S01]  /*61b0*/  @!P3 IADD3 R40, P4, R56, R89, RZ ;  /* 0x000000593828b210 */ /* 0x000fe20007f9e0ff */
[----:B------:R-:W-:-:S04]  /*61c0*/  @!P3 IMAD R63, R42, R19, RZ ;  /* 0x000000132a3fb224 */ /* 0x000fc800078e02ff */
[----:B------:R-:W-:-:S05]  /*61d0*/  @!P3 IMAD.X R41, R57, 0x1, R92, P4 ;  /* 0x000000013929b824 */ /* 0x000fca00020e065c */
[----:B------:R0:W-:Y:S01]  /*61e0*/  @!P3 STG.E.U8 desc[UR38][R40.64], R63 ;  /* 0x0000003f2800b986 */ /* 0x0001e2000c101126 */
[----:B------:R-:W-:Y:S01]  /*61f0*/  ISETP.LT.OR P3, PT, R3, 0x2, !P0 ;  /* 0x000000020300780c */ /* 0x000fe20004761670 */
[----:B0-----:R-:W-:-:S12]  /*6200*/  @!P5 IMAD R41, R46, R19, RZ ;  /* 0x000000132e29d224 */ /* 0x001fd800078e02ff */
[----:B------:R-:W-:Y:S01]  /*6210*/  @!P3 IADD3 R58, P4, R89, R56, RZ ;  /* 0x00000038593ab210 */ /* 0x000fe20007f9e0ff */
[----:B------:R-:W-:-:S04]  /*6220*/  @!P3 IMAD R43, R43, R19, RZ ;  /* 0x000000132b2bb224 */ /* 0x000fc800078e02ff */
[----:B------:R-:W-:Y:S01]  /*6230*/  @!P3 IMAD.X R59, R92, 0x1, R57, P4 ;  /* 0x000000015c3bb824 */ /* 0x000fe200020e0639 */
[----:B------:R-:W-:-:S04]  /*6240*/  ISETP.LT.OR P4, PT, R3, 0x12, !P2 ;  /* 0x000000120300780c */ /* 0x000fc80005781670 */
[----:B------:R0:W-:Y:S01]  /*6250*/  @!P3 STG.E.U8 desc[UR38][R58.64+0x1], R43 ;  /* 0x0000012b3a00b986 */ /* 0x0001e2000c101126 */
[----:B------:R-:W-:-:S08]  /*6260*/  ISETP.LT.OR P3, PT, R3, 0x9, !P2 ;  /* 0x000000090300780c */ /* 0x000fd00005761670 */
[----:B------:R-:W-:-:S05]  /*6270*/  @!P4 IMAD R49, R49, R19, RZ ;  /* 0x000000133131c224 */ /* 0x000fca00078e02ff */
[----:B------:R-:W-:-:S05]  /*6280*/  @!P3 IMAD R7, R44, R19, RZ ;  /* 0x000000132c07b224 */ /* 0x000fca00078e02ff */
[----:B------:R1:W-:Y:S01]  /*6290*/  @!P3 STG.E.U8 desc[UR38][R56.64+0x8], R7 ;  /* 0x000008073800b986 */ /* 0x0003e2000c101126 */
[----:B------:R-:W-:-:S13]  /*62a0*/  ISETP.LT.OR P3, PT, R3, 0xa, !P2 ;  /* 0x0000000a0300780c */ /* 0x000fda0005761670 */
[----:B------:R-:W-:-:S05]  /*62b0*/  @!P3 IMAD R45, R45, R19, RZ ;  /* 0x000000132d2db224 */ /* 0x000fca00078e02ff */
[----:B------:R-:W-:Y:S01]  /*62c0*/  @!P3 STG.E.U8 desc[UR38][R56.64+0x9], R45 ;  /* 0x0000092d3800b986 */ /* 0x000fe2000c101126 */
[----:B------:R-:W-:-:S03]  /*62d0*/  ISETP.LT.OR P3, PT, R3, 0x11, !P2 ;  /* 0x000000110300780c */ /* 0x000fc60005761670 */
[----:B------:R-:W-:Y:S01]  /*62e0*/  @!P5 STG.E.U8 desc[UR38][R14.64+0x8], R41 ;  /* 0x000008290e00d986 */ /* 0x000fe2000c101126 */
[----:B------:R-:W-:-:S03]  /*62f0*/  ISETP.LT.OR P5, PT, R3, 0x1a, !P0 ;  /* 0x0000001a0300780c */ /* 0x000fc600047a1670 */
[----:B------:R2:W-:Y:S01]  /*6300*/  @!P6 STG.E.U8 desc[UR38][R20.64+0x9], R47 ;  /* 0x0000092f1400e986 */ /* 0x0005e2000c101126 */
[----:B------:R-:W-:-:S03]  /*6310*/  ISETP.LT.OR P6, PT, R3, 0x11, !P0 ;  /* 0x000000110300780c */ /* 0x000fc600047c1670 */
[----:B------:R-:W-:Y:S01]  /*6320*/  @!P4 STG.E.U8 desc[UR38][R56.64+0x11], R49 ;  /* 0x000011313800c986 */ /* 0x000fe2000c101126 */
[C---:B------:R-:W-:Y:S01]  /*6330*/  ISETP.LT.OR P4, PT, R3.reuse, 0x19, !P2 ;  /* 0x000000190300780c */ /* 0x040fe20005781670 */
[----:B0-----:R-:W-:Y:S01]  /*6340*/  @!P3 IMAD R43, R48, R19, RZ ;  /* 0x00000013302bb224 */ /* 0x001fe200078e02ff */
[----:B------:R-:W-:-:S03]  /*6350*/  ISETP.LT.OR P2, PT, R3, 0x1a, !P2 ;  /* 0x0000001a0300780c */ /* 0x000fc60005741670 */
[-C--:B------:R-:W-:Y:S01]  /*6360*/  @!P5 IMAD R55, R55, R19.reuse, RZ ;  /* 0x000000133737d224 */ /* 0x080fe200078e02ff */
[----:B------:R0:W-:Y:S01]  /*6370*/  @!P3 STG.E.U8 desc[UR38][R56.64+0x10], R43 ;  /* 0x0000102b3800b986 */ /* 0x0001e2000c101126 */
[----:B------:R-:W-:Y:S02]  /*6380*/  ISETP.LT.OR P3, PT, R3, 0x19, !P0 ;  /* 0x000000190300780c */ /* 0x000fe40004761670 */
[----:B-1----:R-:W-:-:S04]  /*6390*/  @!P6 IMAD R7, R50, R19, RZ ;  /* 0x000000133207e224 */ /* 0x002fc800078e02ff */
[-C--:B--2---:R-:W-:Y:S01]  /*63a0*/  @!P4 IMAD R21, R52, R19.reuse, RZ ;  /* 0x000000133415c224 */ /* 0x084fe200078e02ff */
[----:B------:R1:W-:Y:S01]  /*63b0*/  @!P6 STG.E.U8 desc[UR38][R10.64+0x10], R7 ;  /* 0x000010070a00e986 */ /* 0x0003e2000c101126 */
[----:B------:R-:W-:-:S03]  /*63c0*/  @!P2 IMAD R53, R53, R19, RZ ;  /* 0x000000133535a224 */ /* 0x000fc600078e02ff */
[----:B------:R2:W-:Y:S01]  /*63d0*/  @!P1 STG.E.U8 desc[UR38][R12.64+0x11], R51 ;  /* 0x000011330c009986 */ /* 0x0005e2000c101126 */
[----:B0-----:R-:W-:Y:S01]  /*63e0*/  IMAD R43, R5, 0x180, RZ ;  /* 0x00000180052b7824 */ /* 0x001fe200078e02ff */
[-C--:B------:R-:W-:Y:S01]  /*63f0*/  @!P3 IADD3 R14, P0, P1, R89, R8.reuse, R88 ;  /* 0x00000008590eb210 */ /* 0x080fe2000791e058 */
[----:B------:R-:W-:Y:S01]  /*6400*/  @!P3 IMAD R41, R54, R19, RZ ;  /* 0x000000133629b224 */ /* 0x000fe200078e02ff */
[----:B------:R-:W-:Y:S02]  /*6410*/  @!P4 STG.E.U8 desc[UR38][R56.64+0x18], R21 ;  /* 0x000018153800c986 */ /* 0x000fe4000c101126 */
[----:B------:R-:W-:Y:S02]  /*6420*/  @!P3 IADD3.X R15, R92, R9, R91, P0, P1 ;  /* 0x000000095c0fb210 */ /* 0x000fe400007e245b */
[C---:B------:R-:W-:Y:S01]  /*6430*/  ISETP.GE.AND P0, PT, R6.reuse, 0x181, PT ;  /* 0x000001810600780c */ /* 0x040fe20003f06270 */
[----:B------:R-:W-:Y:S01]  /*6440*/  @!P2 STG.E.U8 desc[UR38][R56.64+0x19], R53 ;  /* 0x000019353800a986 */ /* 0x000fe2000c101126 */
[----:B------:R-:W-:Y:S01]  /*6450*/  ISETP.GE.AND P1, PT, R6, 0x189, PT ;  /* 0x000001890600780c */ /* 0x000fe20003f26270 */
[----:B-1----:R-:W-:Y:S01]  /*6460*/  IMAD.WIDE.U32 R10, R4, 0x180, R8 ;  /* 0x00000180040a7825 */ /* 0x002fe200078e0008 */
[----:B------:R-:W-:Y:S01]  /*6470*/  ISETP.LT.OR P4, PT, R3, 0x1, !P0 ;  /* 0x000000010300780c */ /* 0x000fe20004781670 */
[----:B------:R0:W-:Y:S01]  /*6480*/  @!P3 STG.E.U8 desc[UR38][R14.64+0x18], R41 ;  /* 0x000018290e00b986 */ /* 0x0001e2000c101126 */
[----:B--2---:R-:W-:Y:S01]  /*6490*/  @!P5 IADD3 R12, P2, P3, R89, R8, R88 ;  /* 0x00000008590cd210 */ /* 0x004fe20007b5e058 */
[----:B------:R-:W-:-:S03]  /*64a0*/  IMAD.IADD R5, R43, 0x1, R11 ;  /* 0x000000012b057824 */ /* 0x000fc600078e020b */
[----:B------:R-:W-:Y:S02]  /*64b0*/  @!P5 IADD3.X R13, R92, R9, R91, P2, P3 ;  /* 0x000000095c0dd210 */ /* 0x000fe400017e645b */
[C---:B------:R-:W-:Y:S02]  /*64c0*/  ISETP.LT.OR P2, PT, R3.reuse, 0x1, !P1 ;  /* 0x000000010300780c */ /* 0x040fe40004f41670 */
[C---:B------:R-:W-:Y:S01]  /*64d0*/  ISETP.LT.OR P3, PT, R3.reuse, 0x2, !P0 ;  /* 0x000000020300780c */ /* 0x040fe20004761670 */
[----:B------:R1:W-:Y:S01]  /*64e0*/  @!P5 STG.E.U8 desc[UR38][R12.64+0x19], R55 ;  /* 0x000019370c00d986 */ /* 0x0003e2000c101126 */
[----:B------:R-:W-:Y:S01]  /*64f0*/  ISETP.LT.OR P5, PT, R3, 0x2, !P1 ;  /* 0x000000020300780c */ /* 0x000fe20004fa1670 */
[----:B------:R-:W-:Y:S02]  /*6500*/  @!P4 IMAD R9, R24, R19, RZ ;  /* 0x000000131809c224 */ /* 0x000fe400078e02ff */
[----:B------:R-:W-:-:S05]  /*6510*/  @!P4 IMAD.MOV.U32 R4, RZ, RZ, R10 ;  /* 0x000000ffff04c224 */ /* 0x000fca00078e000a */
[----:B------:R2:W-:Y:S01]  /*6520*/  @!P4 STG.E.U8 desc[UR38][R4.64], R9 ;  /* 0x000000090400c986 */ /* 0x0005e2000c101126 */
[-C--:B------:R-:W-:Y:S01]  /*6530*/  @!P2 IADD3 R6, P4, R89, R10.reuse, RZ ;  /* 0x0000000a5906a210 */ /* 0x080fe20007f9e0ff */
[-C--:B0-----:R-:W-:Y:S02]  /*6540*/  @!P2 IMAD R15, R26, R19.reuse, RZ ;  /* 0x000000131a0fa224 */ /* 0x081fe400078e02ff */
[-C--:B------:R-:W-:Y:S02]  /*6550*/  @!P3 IMAD R25, R25, R19.reuse, RZ ;  /* 0x000000131919b224 */ /* 0x080fe400078e02ff */
[----:B------:R-:W-:Y:S02]  /*6560*/  @!P3 IMAD.MOV.U32 R8, RZ, RZ, R10 ;  /* 0x000000ffff08b224 */ /* 0x000fe400078e000a */
[----:B------:R-:W-:Y:S01]  /*6570*/  @!P2 IMAD.X R7, R5, 0x1, R92, P4 ;  /* 0x000000010507a824 */ /* 0x000fe200020e065c */
[----:B-1----:R-:W-:Y:S01]  /*6580*/  @!P5 IADD3 R12, P4, R89, R10, RZ ;  /* 0x0000000a590cd210 */ /* 0x002fe20007f9e0ff */
[----:B------:R-:W-:-:S02]  /*6590*/  @!P5 IMAD R27, R27, R19, RZ ;  /* 0x000000131b1bd224 */ /* 0x000fc400078e02ff */
[----:B--2---:R-:W-:Y:S02]  /*65a0*/  @!P3 IMAD.MOV.U32 R9, RZ, RZ, R5 ;  /* 0x000000ffff09b224 */ /* 0x004fe400078e0005 */
[----:B------:R-:W-:Y:S01]  /*65b0*/  @!P5 IMAD.X R13, R5, 0x1, R92, P4 ;  /* 0x00000001050dd824 */ /* 0x000fe200020e065c */
[C---:B------:R-:W-:Y:S02]  /*65c0*/  ISETP.LT.OR P4, PT, R3.reuse, 0xa, !P0 ;  /* 0x0000000a0300780c */ /* 0x040fe40004781670 */
[----:B------:R-:W-:Y:S01]  /*65d0*/  @!P3 STG.E.U8 desc[UR38][R8.64+0x1], R25 ;  /* 0x000001190800b986 */ /* 0x000fe2000c101126 */
[----:B------:R-:W-:-:S03]  /*65e0*/  ISETP.LT.OR P3, PT, R3, 0x9, !P0 ;  /* 0x000000090300780c */ /* 0x000fc60004761670 */
[----:B------:R0:W-:Y:S01]  /*65f0*/  @!P2 STG.E.U8 desc[UR38][R6.64], R15 ;  /* 0x0000000f0600a986 */ /* 0x0001e2000c101126 */
[----:B------:R-:W-:-:S03]  /*6600*/  ISETP.LT.OR P2, PT, R3, 0x9, !P1 ;  /* 0x000000090300780c */ /* 0x000fc60004f41670 */
[----:B------:R-:W-:Y:S01]  /*6610*/  @!P5 STG.E.U8 desc[UR38][R12.64+0x1], R27 ;  /* 0x0000011b0c00d986 */ /* 0x000fe2000c101126 */
[----:B------:R-:W-:Y:S02]  /*6620*/  ISETP.LT.OR P5, PT, R3, 0xa, !P1 ;  /* 0x0000000a0300780c */ /* 0x000fe40004fa1670 */
[----:B------:R-:W-:-:S03]  /*6630*/  @!P4 IMAD R29, R29, R19, RZ ;  /* 0x000000131d1dc224 */ /* 0x000fc600078e02ff */
[-C--:B------:R-:W-:Y:S02]  /*6640*/  @!P3 IMAD R11, R28, R19.reuse, RZ ;  /* 0x000000131c0bb224 */ /* 0x080fe400078e02ff */
[----:B------:R-:W-:Y:S02]  /*6650*/  @!P3 IMAD.MOV.U32 R4, RZ, RZ, R10 ;  /* 0x000000ffff04b224 */ /* 0x000fe400078e000a */
[----:B0-----:R-:W-:-:S03]  /*6660*/  @!P2 IMAD R15, R30, R19, RZ ;  /* 0x000000131e0fa224 */ /* 0x001fc600078e02ff */
[----:B------:R0:W-:Y:S01]  /*6670*/  @!P3 STG.E.U8 desc[UR38][R4.64+0x8], R11 ;  /* 0x0000080b0400b986 */ /* 0x0001e2000c101126 */
[----:B------:R-:W-:Y:S01]  /*6680*/  @!P2 IADD3 R6, P3, R89, R10, RZ ;  /* 0x0000000a5906a210 */ /* 0x000fe20007f7e0ff */
[----:B------:R-:W-:-:S04]  /*6690*/  @!P5 IMAD R31, R31, R19, RZ ;  /* 0x000000131f1fd224 */ /* 0x000fc800078e02ff */
[----:B------:R-:W-:Y:S01]  /*66a0*/  @!P2 IMAD.X R7, R5, 0x1, R92, P3 ;  /* 0x000000010507a824 */ /* 0x000fe200018e065c */
[----:B------:R-:W-:Y:S01]  /*66b0*/  ISETP.LT.OR P3, PT, R3, 0x11, !P0 ;  /* 0x000000110300780c */ /* 0x000fe20004761670 */
[----:B0-----:R-:W-:-:S05]  /*66c0*/  @!P4 IMAD.MOV.U32 R4, RZ, RZ, R10 ;  /* 0x000000ffff04c224 */ /* 0x001fca00078e000a */
[----:B------:R0:W-:Y:S01]  /*66d0*/  @!P4 STG.E.U8 desc[UR38][R4.64+0x9], R29 ;  /* 0x0000091d0400c986 */ /* 0x0001e2000c101126 */
[----:B------:R-:W-:-:S06]  /*66e0*/  @!P5 IADD3 R8, P4, R89, R10, RZ ;  /* 0x0000000a5908d210 */ /* 0x000fcc0007f9e0ff */
[----:B------:R-:W-:Y:S01]  /*66f0*/  @!P3 IMAD R11, R32, R19, RZ ;  /* 0x00000013200bb224 */ /* 0x000fe200078e02ff */
[----:B------:R1:W-:Y:S01]  /*6700*/  @!P2 STG.E.U8 desc[UR38][R6.64+0x8], R15 ;  /* 0x0000080f0600a986 */ /* 0x0003e2000c101126 */
[----:B------:R-:W-:Y:S01]  /*6710*/  ISETP.LT.OR P2, PT, R3, 0x12, !P0 ;  /* 0x000000120300780c */ /* 0x000fe20004741670 */
[----:B------:R-:W-:Y:S01]  /*6720*/  @!P5 IMAD.X R9, R5, 0x1, R92, P4 ;  /* 0x000000010509d824 */ /* 0x000fe200020e065c */
[----:B------:R-:W-:-:S04]  /*6730*/  ISETP.LT.OR P4, PT, R3, 0x11, !P1 ;  /* 0x000000110300780c */ /* 0x000fc80004f81670 */
[----:B------:R-:W-:Y:S01]  /*6740*/  @!P5 STG.E.U8 desc[UR38][R8.64+0x9], R31 ;  /* 0x0000091f0800d986 */ /* 0x000fe2000c101126 */
[----:B0-----:R-:W-:-:S05]  /*6750*/  @!P3 IMAD.MOV.U32 R4, RZ, RZ, R10 ;  /* 0x000000ffff04b224 */ /* 0x001fca00078e000a */
[----:B------:R0:W-:Y:S01]  /*6760*/  @!P3 STG.E.U8 desc[UR38][R4.64+0x10], R11 ;  /* 0x0000100b0400b986 */ /* 0x0001e2000c101126 */
[----:B------:R-:W-:Y:S01]  /*6770*/  ISETP.LT.OR P3, PT, R3, 0x12, !P1 ;  /* 0x000000120300780c */ /* 0x000fe20004f61670 */
[-C--:B------:R-:W-:Y:S01]  /*6780*/  @!P2 IMAD R33, R33, R19.reuse, RZ ;  /* 0x000000132121a224 */ /* 0x080fe200078e02ff */
[----:B-1----:R-:W-:Y:S01]  /*6790*/  @!P4 IADD3 R6, P5, R89, R10, RZ ;  /* 0x0000000a5906c210 */ /* 0x002fe20007fbe0ff */
[----:B------:R-:W-:-:S04]  /*67a0*/  @!P4 IMAD R21, R34, R19, RZ ;  /* 0x000000132215c224 */ /* 0x000fc800078e02ff */
[----:B------:R-:W-:Y:S01]  /*67b0*/  @!P4 IMAD.X R7, R5, 0x1, R92, P5 ;  /* 0x000000010507c824 */ /* 0x000fe200028e065c */
[C---:B------:R-:W-:Y:S02]  /*67c0*/  ISETP.LT.OR P5, PT, R3.reuse, 0x19, !P1 ;  /* 0x000000190300780c */ /* 0x040fe40004fa1670 */
[----:B------:R-:W-:Y:S01]  /*67d0*/  ISETP.LT.OR P1, PT, R3, 0x1a, !P1 ;  /* 0x0000001a0300780c */ /* 0x000fe20004f21670 */
[----:B0-----:R-:W-:Y:S02]  /*67e0*/  @!P2 IMAD.MOV.U32 R4, RZ, RZ, R10 ;  /* 0x000000ffff04a224 */ /* 0x001fe400078e000a */
[----:B------:R-:W-:-:S03]  /*67f0*/  @!P3 IMAD R35, R35, R19, RZ ;  /* 0x000000132323b224 */ /* 0x000fc600078e02ff */
[----:B------:R0:W-:Y:S01]  /*6800*/  @!P2 STG.E.U8 desc[UR38][R4.64+0x11], R33 ;  /* 0x000011210400a986 */ /* 0x0001e2000c101126 */
[C---:B------:R-:W-:Y:S02]  /*6810*/  ISETP.LT.OR P2, PT, R3.reuse, 0x19, !P0 ;  /* 0x000000190300780c */ /* 0x040fe40004741670 */
[----:B------:R-:W-:Y:S01]  /*6820*/  ISETP.LT.OR P0, PT, R3, 0x1a, !P0 ;  /* 0x0000001a0300780c */ /* 0x000fe20004701670 */
[----:B------:R1:W-:Y:S01]  /*6830*/  @!P4 STG.E.U8 desc[UR38][R6.64+0x10], R21 ;  /* 0x000010150600c986 */ /* 0x0003e2000c101126 */
[-C--:B------:R-:W-:Y:S01]  /*6840*/  @!P3 IADD3 R8, P4, R89, R10.reuse, RZ ;  /* 0x0000000a5908b210 */ /* 0x080fe20007f9e0ff */
[-C--:B------:R-:W-:Y:S02]  /*6850*/  @!P5 IMAD R25, R38, R19.reuse, RZ ;  /* 0x000000132619d224 */ /* 0x080fe400078e02ff */
[----:B------:R-:W-:Y:S02]  /*6860*/  @!P1 IMAD R39, R39, R19, RZ ;  /* 0x0000001327279224 */ /* 0x000fe400078e02ff */
[----:B------:R-:W-:Y:S01]  /*6870*/  @!P3 IMAD.X R9, R5, 0x1, R92, P4 ;  /* 0x000000010509b824 */ /* 0x000fe200020e065c */
[----:B------:R-:W-:-:S03]  /*6880*/  @!P5 IADD3 R12, P4, R89, R10, RZ ;  /* 0x0000000a590cd210 */ /* 0x000fc60007f9e0ff */
[-C--:B------:R-:W-:Y:S01]  /*6890*/  @!P2 IMAD R3, R36, R19.reuse, RZ ;  /* 0x000000132403a224 */ /* 0x080fe200078e02ff */
[----:B------:R1:W-:Y:S01]  /*68a0*/  @!P3 STG.E.U8 desc[UR38][R8.64+0x11], R35 ;  /* 0x000011230800b986 */ /* 0x0003e2000c101126 */
[----:B------:R-:W-:Y:S01]  /*68b0*/  @!P5 IMAD.X R13, R5, 0x1, R92, P4 ;  /* 0x00000001050dd824 */ /* 0x000fe200020e065c */
[----:B------:R-:W-:Y:S01]  /*68c0*/  @!P1 IADD3 R14, P4, R89, R10, RZ ;  /* 0x0000000a590e9210 */ /* 0x000fe20007f9e0ff */
[----:B0-----:R-:W-:Y:S02]  /*68d0*/  @!P2 IMAD.MOV.U32 R4, RZ, RZ, R10 ;  /* 0x000000ffff04a224 */ /* 0x001fe400078e000a */
[----:B------:R-:W-:Y:S02]  /*68e0*/  @!P0 IMAD R37, R37, R19, RZ ;  /* 0x0000001325258224 */ /* 0x000fe400078e02ff */
[----:B------:R-:W-:Y:S01]  /*68f0*/  @!P0 IMAD.MOV.U32 R11, RZ, RZ, R5 ;  /* 0x000000ffff0b8224 */ /* 0x000fe200078e0005 */
[----:B------:R1:W-:Y:S01]  /*6900*/  @!P2 STG.E.U8 desc[UR38][R4.64+0x18], R3 ;  /* 0x000018030400a986 */ /* 0x0003e2000c101126 */
[----:B------:R-:W-:-:S03]  /*6910*/  @!P1 IMAD.X R15, R5, 0x1, R92, P4 ;  /* 0x00000001050f9824 */ /* 0x000fc600020e065c */
[----:B------:R1:W-:Y:S04]  /*6920*/  @!P0 STG.E.U8 desc[UR38][R10.64+0x19], R37 ;  /* 0x000019250a008986 */ /* 0x0003e8000c101126 */
[----:B------:R1:W-:Y:S04]  /*6930*/  @!P5 STG.E.U8 desc[UR38][R12.64+0x18], R25 ;  /* 0x000018190c00d986 */ /* 0x0003e8000c101126 */
[----:B------:R1:W-:Y:S02]  /*6940*/  @!P1 STG.E.U8 desc[UR38][R14.64+0x19], R39 ;  /* 0x000019270e009986 */ /* 0x0003e4000c101126 */
.L_x_156:
[----:B------:R-:W-:Y:S05]  /*6950*/  BSYNC B0 ;  /* 0x0000000000007941 */ /* 0x000fea0003800000 */
.L_x_28:
[----:B------:R-:W-:Y:S01]  /*6960*/  IADD3 R16, P0, R16, UR36, RZ ;  /* 0x0000002410107c10 */ /* 0x000fe2000ff1e0ff */
[----:B------:R-:W-:Y:S01]  /*6970*/  ULDC.64 UR4, c[0x0][0x650] ;  /* 0x0001940000047ab9 */ /* 0x000fe20000000a00 */
[----:B-1----:R-:W-:Y:S01]  /*6980*/  PRMT R3, RZ, 0x7610, R3 ;  /* 0x00007610ff037816 */ /* 0x002fe20000000003 */
[----:B------:R-:W-:Y:S01]  /*6990*/  IMAD.MOV.U32 R102, RZ, RZ, -0x1 ;  /* 0xffffffffff667424 */ /* 0x000fe200078e00ff */
[----:B------:R-:W-:Y:S01]  /*69a0*/  IADD3.X R17, R17, UR42, RZ, P0, !PT ;  /* 0x0000002a11117c10 */ /* 0x000fe200087fe4ff */
[----:B------:R-:W-:Y:S01]  /*69b0*/  IMAD.MOV.U32 R100, RZ, RZ, -0x1 ;  /* 0xffffffffff647424 */ /* 0x000fe200078e00ff */
[----:B------:R-:W-:-:S04]  /*69c0*/  ISETP.GE.U32.AND P0, PT, R16, UR4, PT ;  /* 0x0000000410007c0c */ /* 0x000fc8000bf06070 */
[----:B------:R-:W-:-:S13]  /*69d0*/  ISETP.GE.U32.AND.EX P0, PT, R17, UR5, PT, P0 ;  /* 0x0000000511007c0c */ /* 0x000fda000bf06100 */
[----:B------:R-:W-:Y:S05]  /*69e0*/  @P0 BRA `(.L_x_157) ;  /* 0x0000000400640947 */ /* 0x000fea0003800000 */
[----:B------:R-:W1:Y:S01]  /*69f0*/  S2R R12, SR_CTAID.X ;  /* 0x00000000000c7919 */ /* 0x000e620000002500 */
[----:B------:R-:W2:Y:S01]  /*6a00*/  LDC.64 R10, c[0x0][0x628] ;  /* 0x00018a00ff0a7b82 */ /* 0x000ea20000000a00 */
[----:B------:R-:W-:Y:S01]  /*6a10*/  ULDC UR4, c[0x0][0x150] ;  /* 0x0000540000047ab9 */ /* 0x000fe20000000800 */
[----:B------:R-:W-:Y:S01]  /*6a20*/  IMAD.MOV.U32 R8, RZ, RZ, R16 ;  /* 0x000000ffff087224 */ /* 0x000fe200078e0010 */
[----:B------:R-:W1:Y:S01]  /*6a30*/  S2R R24, SR_CTAID.Y ;  /* 0x0000000000187919 */ /* 0x000e620000002600 */
[----:B------:R-:W-:-:S04]  /*6a40*/  IMAD.MOV.U32 R9, RZ, RZ, R17 ;  /* 0x000000ffff097224 */ /* 0x000fc800078e0011 */
[----:B------:R-:W3:Y:S08]  /*6a50*/  LDC R21, c[0x0][0x144] ;  /* 0x00005100ff157b82 */ /* 0x000ef00000000800 */
[----:B------:R-:W3:Y:S08]  /*6a60*/  LDC R0, c[0x0][0x630] ;  /* 0x00018c00ff007b82 */ /* 0x000ef00000000800 */
[----:B0-----:R-:W0:Y:S01]  /*6a70*/  LDC.64 R14, c[0x0][0x620] ;  /* 0x00018800ff0e7b82 */ /* 0x001e220000000a00 */
[----:B--2---:R-:W-:-:S04]  /*6a80*/  ISETP.NE.U32.AND P0, PT, R10, RZ, PT ;  /* 0x000000ff0a00720c */ /* 0x004fc80003f05070 */
[----:B------:R-:W-:Y:S02]  /*6a90*/  ISETP.NE.AND.EX P0, PT, R11, RZ, PT, P0 ;  /* 0x000000ff0b00720c */ /* 0x000fe40003f05300 */
[----:B-1----:R-:W-:-:S05]  /*6aa0*/  I2FP.F32.U32 R3, R12 ;  /* 0x0000000c00037245 */ /* 0x002fca0000201000 */
[----:B------:R-:W-:-:S04]  /*6ab0*/  FMUL R3, R3, UR4 ;  /* 0x0000000403037c20 */ /* 0x000fc80008400000 */
[----:B------:R1:W2:Y:S02]  /*6ac0*/  F2I.U32.TRUNC.NTZ R20, R3 ;  /* 0x0000000300147305 */ /* 0x0002a4000020f000 */
[----:B---3--:R-:W-:Y:S05]  /*6ad0*/  @!P0 BRA `(.L_x_158) ;  /* 0x0000000000288947 */ /* 0x008fea0003800000 */
[----:B-1----:R-:W1:Y:S02]  /*6ae0*/  LDC R3, c[0x0][0x634] ;  /* 0x00018d00ff037b82 */ /* 0x002e640000000800 */
        /* <DEDUP_REMOVED lines=9> */
.L_x_158:
[----:B------:R-:W3:Y:S01]  /*6b80*/  LDC.64 R28, c[0x0][0x640] ;  /* 0x00019000ff1c7b82 */ /* 0x000ee20000000a00 */
[-CC-:B------:R-:W-:Y:S01]  /*6b90*/  SHF.R.U64 R100, R8, R0.reuse, R9.reuse ;  /* 0x0000000008647219 */ /* 0x180fe20000001209 */
[----:B--2---:R-:W-:Y:S01]  /*6ba0*/  IMAD.MOV R20, RZ, RZ, -R20 ;  /* 0x000000ffff147224 */ /* 0x004fe200078e0a14 */
[----:B------:R-:W-:Y:S01]  /*6bb0*/  SHF.R.U32.HI R0, RZ, R0, R9 ;  /* 0x00000000ff007219 */ /* 0x000fe20000011609 */
[----:B------:R-:W-:Y:S01]  /*6bc0*/  ULDC UR4, c[0x0][0x154] ;  /* 0x0000550000047ab9 */ /* 0x000fe20000000800 */
[----:B-1----:R-:W-:Y:S01]  /*6bd0*/  IADD3 R3, P0, RZ, -R100, RZ ;  /* 0x80000064ff037210 */ /* 0x002fe20007f1e0ff */
[----:B------:R-:W-:Y:S02]  /*6be0*/  IMAD R21, R21, R20, R12 ;  /* 0x0000001415157224 */ /* 0x000fe400078e020c */
[----:B------:R-:W1:Y:S01]  /*6bf0*/  LDC R6, c[0x0][0x618] ;  /* 0x00018600ff067b82 */ /* 0x000e620000000800 */
[----:B------:R-:W-:Y:S02]  /*6c00*/  IMAD.MOV.U32 R7, RZ, RZ, 0x1 ;  /* 0x00000001ff077424 */ /* 0x000fe400078e00ff */
[----:B------:R-:W-:-:S04]  /*6c10*/  IMAD.X R5, RZ, RZ, ~R0, P0 ;  /* 0x000000ffff057224 */ /* 0x000fc800000e0e00 */
[-C--:B0-----:R-:W-:Y:S01]  /*6c20*/  IMAD R0, R5, R14.reuse, RZ ;  /* 0x0000000e05007224 */ /* 0x081fe200078e02ff */
[----:B------:R-:W0:Y:S01]  /*6c30*/  LDC R8, c[0x0][0x608] ;  /* 0x00018200ff087b82 */ /* 0x000e220000000800 */
[----:B------:R-:W-:-:S04]  /*6c40*/  IMAD.WIDE.U32 R4, R3, R14, R16 ;  /* 0x0000000e03047225 */ /* 0x000fc800078e0010 */
[----:B------:R-:W-:Y:S01]  /*6c50*/  IMAD R3, R3, R15, R0 ;  /* 0x0000000f03037224 */ /* 0x000fe200078e0200 */
[----:B------:R-:W-:Y:S02]  /*6c60*/  I2FP.F32.U32 R0, R24 ;  /* 0x0000001800007245 */ /* 0x000fe40000201000 */
[----:B------:R-:W2:Y:S01]  /*6c70*/  LDC R26, c[0x0][0x658] ;  /* 0x00019600ff1a7b82 */ /* 0x000ea20000000800 */
[----:B------:R-:W-:Y:S01]  /*6c80*/  IMAD.IADD R3, R5, 0x1, R3 ;  /* 0x0000000105037824 */ /* 0x000fe200078e0203 */
[----:B---3--:R-:W-:Y:S01]  /*6c90*/  ISETP.NE.U32.AND P0, PT, R28, RZ, PT ;  /* 0x000000ff1c00720c */ /* 0x008fe20003f05070 */
[----:B------:R-:W-:Y:S01]  /*6ca0*/  FMUL R0, R0, UR4 ;  /* 0x0000000400007c20 */ /* 0x000fe20008400000 */
[----:B------:R-:W-:Y:S02]  /*6cb0*/  IMAD.MOV.U32 R5, RZ, RZ, -0x1 ;  /* 0xffffffffff057424 */ /* 0x000fe400078e00ff */
[----:B------:R-:W-:Y:S01]  /*6cc0*/  ISETP.NE.AND.EX P0, PT, R29, RZ, PT, P0 ;  /* 0x000000ff1d00720c */ /* 0x000fe20003f05300 */
[----:B------:R3:W2:Y:S01]  /*6cd0*/  F2I.U32.TRUNC.NTZ R13, R0 ;  /* 0x00000000000d7305 */ /* 0x0006a2000020f000 */
[----:B------:R-:W3:Y:S01]  /*6ce0*/  LDC R15, c[0x0][0x148] ;  /* 0x00005200ff0f7b82 */ /* 0x000ee20000000800 */
[----:B-1----:R-:W-:-:S02]  /*6cf0*/  SHF.R.U64 R12, R4, R6, R3 ;  /* 0x00000006040c7219 */ /* 0x002fc40000001203 */
[----:B------:R-:W-:-:S05]  /*6d00*/  SHF.R.U32.HI R3, RZ, R6, R3 ;  /* 0x00000006ff037219 */ /* 0x000fca0000011603 */
[----:B------:R-:W1:Y:S01]  /*6d10*/  LDC R20, c[0x0][0x600] ;  /* 0x00018000ff147b82 */ /* 0x000e620000000800 */
[-CC-:B0-----:R-:W-:Y:S02]  /*6d20*/  SHF.R.U64 R10, R12, R8.reuse, R3.reuse ;  /* 0x000000080c0a7219 */ /* 0x181fe40000001203 */
[----:B------:R-:W-:-:S05]  /*6d30*/  SHF.R.U32.HI R3, RZ, R8, R3 ;  /* 0x00000008ff037219 */ /* 0x000fca0000011603 */
[----:B------:R-:W0:Y:S01]  /*6d40*/  LDC R27, c[0x0][0x648] ;  /* 0x00019200ff1b7b82 */ /* 0x000e220000000800 */
[-C--:B--2---:R-:W-:Y:S02]  /*6d50*/  SHF.L.U32 R4, R5, R26.reuse, RZ ;  /* 0x0000001a05047219 */ /* 0x084fe400000006ff */
[-CC-:B------:R-:W-:Y:S02]  /*6d60*/  SHF.R.U64 R14, R10, R26.reuse, R3.reuse ;  /* 0x0000001a0a0e7219 */ /* 0x180fe40000001203 */
[----:B------:R-:W-:Y:S02]  /*6d70*/  SHF.R.U32.HI R5, RZ, R26, R3 ;  /* 0x0000001aff057219 */ /* 0x000fe40000011603 */
[----:B------:R-:W-:Y:S01]  /*6d80*/  LOP3.LUT R25, RZ, R4, RZ, 0x33, !PT ;  /* 0x00000004ff197212 */ /* 0x000fe200078e33ff */
[----:B------:R-:W2:Y:S01]  /*6d90*/  LDC R30, c[0x0][0x638] ;  /* 0x00018e00ff1e7b82 */ /* 0x000ea20000000800 */
[----:B------:R-:W-:Y:S01]  /*6da0*/  SHF.L.U32 R26, R7, R26, RZ ;  /* 0x0000001a071a7219 */ /* 0x000fe200000006ff */
[----:B------:R-:W-:-:S06]  /*6db0*/  IMAD.MOV.U32 R4, RZ, RZ, R14 ;  /* 0x000000ffff047224 */ /* 0x000fcc00078e000e */
[----:B------:R-:W0:Y:S01]  /*6dc0*/  LDC R31, c[0x0][0x610] ;  /* 0x00018400ff1f7b82 */ /* 0x000e220000000800 */
[----:B------:R-:W-:Y:S05]  /*6dd0*/  @!P0 BRA `(.L_x_159) ;  /* 0x0000000000288947 */ /* 0x000fea0003800000 */
[----:B------:R-:W4:Y:S02]  /*6de0*/  LDC R3, c[0x0][0x64c] ;  /* 0x00019300ff037b82 */ /* 0x000f240000000800 */
[----:B----4-:R-:W-:-:S05]  /*6df0*/  IADD3 R3, P0, R14, R3, RZ ;  /* 0x000000030e037210 */ /* 0x010fca0007f1e0ff */
        /* <DEDUP_REMOVED lines=8> */
.L_x_159:
[----:B------:R-:W-:Y:S01]  /*6e80*/  ISETP.NE.AND P0, PT, R2, 0x1, PT ;  /* 0x000000010200780c */ /* 0x000fe20003f05270 */
[----:B-1----:R-:W-:Y:S01]  /*6e90*/  VIADD R7, R20, 0xffffffff ;  /* 0xffffffff14077836 */ /* 0x002fe20000000000 */
[----:B0--3--:R-:W-:Y:S01]  /*6ea0*/  SHF.R.U64 R0, R4, R27, R5 ;  /* 0x0000001b04007219 */ /* 0x009fe20000001205 */
[----:B------:R-:W-:Y:S01]  /*6eb0*/  IMAD.MOV R13, RZ, RZ, -R13 ;  /* 0x000000ffff0d7224 */ /* 0x000fe200078e0a0d */
[----:B------:R-:W-:Y:S01]  /*6ec0*/  LOP3.LUT R5, R10, R25, RZ, 0xc0, !PT ;  /* 0x000000190a057212 */ /* 0x000fe200078ec0ff */
[----:B------:R-:W-:Y:S01]  /*6ed0*/  IMAD.MOV.U32 R4, RZ, RZ, 0x1 ;  /* 0x00000001ff047424 */ /* 0x000fe200078e00ff */
[----:B------:R-:W-:Y:S01]  /*6ee0*/  LOP3.LUT R12, R12, R7, RZ, 0xc0, !PT ;  /* 0x000000070c0c7212 */ /* 0x000fe200078ec0ff */
[----:B------:R-:W-:Y:S02]  /*6ef0*/  IMAD.MOV R3, RZ, RZ, -R0 ;  /* 0x000000ffff037224 */ /* 0x000fe400078e0a00 */
[----:B------:R-:W-:Y:S02]  /*6f00*/  IMAD R0, R26, R0, R5 ;  /* 0x000000001a007224 */ /* 0x000fe400078e0205 */
[----:B--2---:R-:W-:-:S02]  /*6f10*/  IMAD R3, R3, R30, R14 ;  /* 0x0000001e03037224 */ /* 0x004fc400078e020e */
[----:B------:R-:W-:Y:S02]  /*6f20*/  @P0 IMAD R21, R15, R13, R24 ;  /* 0x0000000d0f150224 */ /* 0x000fe400078e0218 */
[----:B------:R-:W-:Y:S01]  /*6f30*/  IMAD R5, R3, R20, R12 ;  /* 0x0000001403057224 */ /* 0x000fe200078e020c */
[----:B------:R-:W-:Y:S01]  /*6f40*/  PRMT R3, R4, 0x7610, R3 ;  /* 0x0000761004037816 */ /* 0x000fe20000000003 */
[----:B------:R-:W-:-:S05]  /*6f50*/  IMAD R0, R0, R31, R21 ;  /* 0x0000001f00007224 */ /* 0x000fca00078e0215 */
[----:B------:R-:W-:Y:S02]  /*6f60*/  SEL R102, R5, R0, !P0 ;  /* 0x0000000005667207 */ /* 0x000fe40004000000 */
[----:B------:R-:W-:-:S07]  /*6f70*/  SEL R0, R0, R5, !P0 ;  /* 0x0000000500007207 */ /* 0x000fce0004000000 */
.L_x_157:
[----:B------:R-:W-:Y:S01]  /*6f80*/  LOP3.LUT P0, RZ, R3, 0xff, RZ, 0xc0, !PT ;  /* 0x000000ff03ff7812 */ /* 0x000fe2000780c0ff */
[----:B------:R-:W-:-:S12]  /*6f90*/  IMAD.MOV.U32 R101, RZ, RZ, R0 ;  /* 0x000000ffff657224 */ /* 0x000fd800078e0000 */
[----:B------:R-:W-:Y:S05]  /*6fa0*/  @P0 BRA `(.L_x_160) ;  /* 0xffffffa0006c0947 */ /* 0x000fea000383ffff */
[----:B------:R-:W-:Y:S05]  /*6fb0*/  EXIT ;  /* 0x000000000000794d */ /* 0x000fea0003800000 */
.L_x_3:
        /* <DEDUP_REMOVED lines=26> */
.L_x_162:
[--C-:B------:R-:W-:Y:S01]  /*7160*/  SHF.R.U64 R14, R12, R20, R13.reuse ;  /* 0x000000140c0e7219 */ /* 0x100fe2000000120d */
[----:B------:R-:W0:Y:S01]  /*7170*/  LDC R24, c[0x0][0x618] ;  /* 0x00018600ff187b82 */ /* 0x000e220000000800 */
[----:B------:R-:W-:Y:S01]  /*7180*/  I2FP.F32.U32 R8, R6 ;  /* 0x0000000600087245 */ /* 0x000fe20000201000 */
[----:B------:R-:W-:Y:S01]  /*7190*/  ULDC UR4, c[0x0][0x150] ;  /* 0x0000540000047ab9 */ /* 0x000fe20000000800 */
[----:B------:R-:W-:Y:S02]  /*71a0*/  SHF.R.U32.HI R7, RZ, R20, R13 ;  /* 0x00000014ff077219 */ /* 0x000fe4000001160d */
[----:B------:R-:W-:Y:S01]  /*71b0*/  IADD3 R11, P0, RZ, -R14, RZ ;  /* 0x8000000eff0b7210 */ /* 0x000fe20007f1e0ff */
[----:B------:R-:W-:Y:S01]  /*71c0*/  FMUL R13, R8, UR4 ;  /* 0x00000004080d7c20 */ /* 0x000fe20008400000 */
[----:B------:R-:W-:Y:S01]  /*71d0*/  ULDC UR4, c[0x0][0x154] ;  /* 0x0000550000047ab9 */ /* 0x000fe20000000800 */
[----:B------:R-:W1:Y:S02]  /*71e0*/  LDC.64 R26, c[0x0][0x640] ;  /* 0x00019000ff1a7b82 */ /* 0x000e640000000a00 */
[----:B------:R-:W-:-:S02]  /*71f0*/  IMAD.X R7, RZ, RZ, ~R7, P0 ;  /* 0x000000ffff077224 */ /* 0x000fc400000e0e07 */
[----:B------:R-:W2:Y:S01]  /*7200*/  F2I.U32.TRUNC.NTZ R13, R13 ;  /* 0x0000000d000d7305 */ /* 0x000ea2000020f000 */
[----:B------:R-:W-:-:S03]  /*7210*/  IMAD.WIDE.U32 R8, R11, R22, R16 ;  /* 0x000000160b087225 */ /* 0x000fc600078e0010 */
[----:B------:R-:W3:Y:S01]  /*7220*/  LDC R15, c[0x0][0x144] ;  /* 0x00005100ff0f7b82 */ /* 0x000ee20000000800 */
[----:B------:R-:W-:-:S04]  /*7230*/  IMAD R10, R7, R22, RZ ;  /* 0x00000016070a7224 */ /* 0x000fc800078e02ff */
[----:B------:R-:W-:Y:S02]  /*7240*/  IMAD R7, R11, R23, R10 ;  /* 0x000000170b077224 */ /* 0x000fe400078e020a */
[----:B------:R-:W-:Y:S01]  /*7250*/  IMAD.MOV.U32 R10, RZ, RZ, -0x1 ;  /* 0xffffffffff0a7424 */ /* 0x000fe200078e00ff */
[----:B------:R-:W4:Y:S01]  /*7260*/  LDC R20, c[0x0][0x608] ;  /* 0x00018200ff147b82 */ /* 0x000f220000000800 */
[----:B------:R-:W-:Y:S01]  /*7270*/  IMAD.IADD R7, R9, 0x1, R7 ;  /* 0x0000000109077824 */ /* 0x000fe200078e0207 */
[----:B------:R-:W-:-:S04]  /*7280*/  I2FP.F32.U32 R9, R5 ;  /* 0x0000000500097245 */ /* 0x000fc80000201000 */
[-C--:B0-----:R-:W-:Y:S01]  /*7290*/  SHF.R.U64 R12, R8, R24.reuse, R7 ;  /* 0x00000018080c7219 */ /* 0x081fe20000001207 */
[----:B--2---:R-:W-:Y:S01]  /*72a0*/  IMAD.MOV R8, RZ, RZ, -R13 ;  /* 0x000000ffff087224 */ /* 0x004fe200078e0a0d */
[----:B------:R-:W0:Y:S01]  /*72b0*/  LDC R11, c[0x0][0x658] ;  /* 0x00019600ff0b7b82 */ /* 0x000e220000000800 */
[----:B-1----:R-:W-:Y:S01]  /*72c0*/  ISETP.NE.U32.AND P0, PT, R26, RZ, PT ;  /* 0x000000ff1a00720c */ /* 0x002fe20003f05070 */
[----:B------:R-:W-:Y:S01]  /*72d0*/  FMUL R9, R9, UR4 ;  /* 0x0000000409097c20 */ /* 0x000fe20008400000 */
[----:B------:R-:W-:Y:S02]  /*72e0*/  SHF.R.U32.HI R7, RZ, R24, R7 ;  /* 0x00000018ff077219 */ /* 0x000fe40000011607 */
[----:B------:R-:W-:-:S03]  /*72f0*/  ISETP.NE.AND.EX P0, PT, R27, RZ, PT, P0 ;  /* 0x000000ff1b00720c */ /* 0x000fc60003f05300 */
[----:B------:R-:W1:Y:S01]  /*7300*/  LDC R22, c[0x0][0x148] ;  /* 0x00005200ff167b82 */ /* 0x000e620000000800 */
[----:B---3--:R-:W-:Y:S02]  /*7310*/  IMAD R23, R15, R8, R6 ;  /* 0x000000080f177224 */ /* 0x008fe400078e0206 */
[----:B------:R-:W-:-:S05]  /*7320*/  IMAD.MOV.U32 R8, RZ, RZ, 0x1 ;  /* 0x00000001ff087424 */ /* 0x000fca00078e00ff */
[----:B------:R-:W2:Y:S01]  /*7330*/  LDC R21, c[0x0][0x600] ;  /* 0x00018000ff157b82 */ /* 0x000ea20000000800 */
[-CC-:B----4-:R-:W-:Y:S02]  /*7340*/  SHF.R.U64 R15, R12, R20.reuse, R7.reuse ;  /* 0x000000140c0f7219 */ /* 0x190fe40000001207 */
[----:B------:R-:W-:Y:S02]  /*7350*/  SHF.R.U32.HI R6, RZ, R20, R7 ;  /* 0x00000014ff067219 */ /* 0x000fe40000011607 */
[----:B------:R3:W4:Y:S03]  /*7360*/  F2I.U32.TRUNC.NTZ R20, R9 ;  /* 0x0000000900147305 */ /* 0x000726000020f000 */
[----:B------:R-:W1:Y:S01]  /*7370*/  LDC R25, c[0x0][0x648] ;  /* 0x00019200ff197b82 */ /* 0x000e620000000800 */
[-C--:B0-----:R-:W-:Y:S02]  /*7380*/  SHF.R.U64 R19, R15, R11.reuse, R6 ;  /* 0x0000000b0f137219 */ /* 0x081fe40000001206 */
[----:B------:R-:W-:-:S02]  /*7390*/  SHF.L.U32 R10, R10, R11, RZ ;  /* 0x0000000b0a0a7219 */ /* 0x000fc400000006ff */
[-C--:B------:R-:W-:Y:S01]  /*73a0*/  SHF.R.U32.HI R7, RZ, R11.reuse, R6 ;  /* 0x0000000bff077219 */ /* 0x080fe20000011606 */
[----:B------:R-:W-:Y:S01]  /*73b0*/  IMAD.MOV.U32 R6, RZ, RZ, R19 ;  /* 0x000000ffff067224 */ /* 0x000fe200078e0013 */
[----:B------:R-:W-:Y:S01]  /*73c0*/  SHF.L.U32 R24, R8, R11, RZ ;  /* 0x0000000b08187219 */ /* 0x000fe200000006ff */
[----:B------:R-:W0:Y:S01]  /*73d0*/  LDC R28, c[0x0][0x638] ;  /* 0x00018e00ff1c7b82 */ /* 0x000e220000000800 */
[----:B------:R-:W-:-:S07]  /*73e0*/  LOP3.LUT R30, RZ, R10, RZ, 0x33, !PT ;  /* 0x0000000aff1e7212 */ /* 0x000fce00078e33ff */
[----:B------:R-:W0:Y:S01]  /*73f0*/  LDC R29, c[0x0][0x610] ;  /* 0x00018400ff1d7b82 */ /* 0x000e220000000800 */
[----:B---34-:R-:W-:Y:S05]  /*7400*/  @!P0 BRA `(.L_x_163) ;  /* 0x0000000000288947 */ /* 0x018fea0003800000 */
[----:B------:R-:W3:Y:S02]  /*7410*/  LDC R6, c[0x0][0x64c] ;  /* 0x00019300ff067b82 */ /* 0x000ee40000000800 */
[----:B---3--:R-:W-:-:S05]  /*7420*/  IADD3 R11, P0, R19, R6, RZ ;  /* 0x00000006130b7210 */ /* 0x008fca0007f1e0ff */
        /* <DEDUP_REMOVED lines=8> */
.L_x_163:
[----:B------:R-:W-:Y:S01]  /*74b0*/  ISETP.NE.AND P0, PT, R2, 0x1, PT ;  /* 0x000000010200780c */ /* 0x000fe20003f05270 */
[----:B--2---:R-:W-:Y:S01]  /*74c0*/  VIADD R9, R21, 0xffffffff ;  /* 0xffffffff15097836 */ /* 0x004fe20000000000 */
[----:B-1----:R-:W-:Y:S01]  /*74d0*/  SHF.R.U64 R7, R6, R25, R7 ;  /* 0x0000001906077219 */ /* 0x002fe20000001207 */
[----:B------:R-:W-:Y:S01]  /*74e0*/  IMAD.MOV R20, RZ, RZ, -R20 ;  /* 0x000000ffff147224 */ /* 0x000fe200078e0a14 */
[----:B------:R-:W-:Y:S02]  /*74f0*/  LOP3.LUT R6, R15, R30, RZ, 0xc0, !PT ;  /* 0x0000001e0f067212 */ /* 0x000fe400078ec0ff */
[----:B------:R-:W-:Y:S01]  /*7500*/  LOP3.LUT R12, R12, R9, RZ, 0xc0, !PT ;  /* 0x000000090c0c7212 */ /* 0x000fe200078ec0ff */
[----:B------:R-:W-:Y:S02]  /*7510*/  IMAD.MOV R8, RZ, RZ, -R7 ;  /* 0x000000ffff087224 */ /* 0x000fe400078e0a07 */
[----:B------:R-:W-:Y:S02]  /*7520*/  IMAD R6, R24, R7, R6 ;  /* 0x0000000718067224 */ /* 0x000fe400078e0206 */
[----:B------:R-:W-:-:S02]  /*7530*/  IMAD.MOV.U32 R9, RZ, RZ, 0x1 ;  /* 0x00000001ff097424 */ /* 0x000fc400078e00ff */
[----:B------:R-:W-:Y:S02]  /*7540*/  @P0 IMAD R23, R22, R20, R5 ;  /* 0x0000001416170224 */ /* 0x000fe400078e0205 */
[----:B0-----:R-:W-:Y:S02]  /*7550*/  IMAD R5, R8, R28, R19 ;  /* 0x0000001c08057224 */ /* 0x001fe400078e0213 */
[----:B------:R-:W-:Y:S02]  /*7560*/  IMAD R19, R6, R29, R23 ;  /* 0x0000001d06137224 */ /* 0x000fe400078e0217 */
[----:B------:R-:W-:Y:S02]  /*7570*/  IMAD R6, R5, R21, R12 ;  /* 0x0000001505067224 */ /* 0x000fe400078e020c */
[----:B------:R-:W-:-:S03]  /*7580*/  IMAD.MOV.U32 R8, RZ, RZ, R14 ;  /* 0x000000ffff087224 */ /* 0x000fc600078e000e */
[----:B------:R-:W-:Y:S02]  /*7590*/  SEL R20, R6, R19, !P0 ;  /* 0x0000001306147207 */ /* 0x000fe40004000000 */
[----:B------:R-:W-:-:S07]  /*75a0*/  SEL R19, R19, R6, !P0 ;  /* 0x0000000613137207 */ /* 0x000fce0004000000 */
.L_x_161:
[----:B------:R-:W-:-:S08]  /*75b0*/  NOP ;  /* 0x0000000000007918 */ /* 0x000fd00000000000 */
[----:B------:R-:W0:-:S00]  /*75c0*/  USETMAXREG.DEALLOC.CTAPOOL 0x28 ;  /* 0x00000028000079c8 */ /* 0x000e0000080e0500 */
[----:B0-----:R-:W-:-:S13]  /*75d0*/  ISETP.NE.AND P0, PT, R0, RZ, PT ;  /* 0x000000ff0000720c */ /* 0x001fda0003f05270 */
[----:B------:R-:W-:Y:S05]  /*75e0*/  @P0 EXIT ;  /* 0x000000000000094d */ /* 0x000fea0003800000 */
[----:B------:R-:W-:Y:S01]  /*75f0*/  LOP3.LUT P0, RZ, R9, 0xff, RZ, 0xc0, !PT ;  /* 0x000000ff09ff7812 */ /* 0x000fe2000780c0ff */
[----:B------:R-:W-:Y:S02]  /*7600*/  IMAD.MOV.U32 R0, RZ, RZ, 0x1 ;  /* 0x00000001ff007424 */ /* 0x000fe400078e00ff */
[----:B------:R-:W-:-:S10]  /*7610*/  IMAD.MOV.U32 R12, RZ, RZ, RZ ;  /* 0x000000ffff0c7224 */ /* 0x000fd400078e00ff */
[----:B------:R-:W-:Y:S05]  /*7620*/  @!P0 BRA `(.L_x_164) ;  /* 0x0000000c00148947 */ /* 0x000fea0003800000 */
[----:B------:R-:W0:Y:S01]  /*7630*/  LDC R0, c[0x0][0x28c] ;  /* 0x0000a300ff007b82 */ /* 0x000e220000000800 */
[----:B------:R-:W-:Y:S01]  /*7640*/  LOP3.LUT P0, RZ, R3, 0x1f, RZ, 0xc0, !PT ;  /* 0x0000001f03ff7812 */ /* 0x000fe2000780c0ff */
[----:B------:R-:W-:Y:S01]  /*7650*/  ULDC UR5, c[0x0][0x658] ;  /* 0x0001960000057ab9 */ /* 0x000fe20000000800 */
[----:B------:R-:W-:Y:S01]  /*7660*/  UMOV UR6, 0xffffffff ;  /* 0xffffffff00067882 */ /* 0x000fe20000000000 */
[----:B------:R-:W-:Y:S01]  /*7670*/  BSSY B0, `(.L_x_164) ;  /* 0x00000c0000007945 */ /* 0x000fe20003800000 */
[----:B------:R-:W-:Y:S01]  /*7680*/  USHF.L.U32 UR6, UR6, UR5, URZ ;  /* 0x0000000506067299 */ /* 0x000fe2000800063f */
[C---:B------:R-:W-:Y:S01]  /*7690*/  ISETP.NE.AND P2, PT, R4.reuse, RZ, PT ;  /* 0x000000ff0400720c */ /* 0x040fe20003f45270 */
[----:B------:R-:W-:Y:S01]  /*76a0*/  IMAD.MOV.U32 R13, RZ, RZ, 0x1 ;  /* 0x00000001ff0d7424 */ /* 0x000fe200078e00ff */
[----:B------:R-:W-:Y:S01]  /*76b0*/  ISETP.NE.OR P0, PT, R4, RZ, !P0 ;  /* 0x000000ff0400720c */ /* 0x000fe20004705670 */
[----:B------:R-:W-:Y:S01]  /*76c0*/  IMAD.MOV.U32 R12, RZ, RZ, RZ ;  /* 0x000000ffff0c7224 */ /* 0x000fe200078e00ff */
[----:B------:R-:W-:Y:S01]  /*76d0*/  LOP3.LUT R11, R18, 0x2, RZ, 0xfc, !PT ;  /* 0x00000002120b7812 */ /* 0x000fe200078efcff */
[----:B------:R-:W-:Y:S01]  /*76e0*/  ULDC UR4, c[0x0][0x600] ;  /* 0x0001800000047ab9 */ /* 0x000fe20000000800 */
[----:B------:R-:W-:Y:S01]  /*76f0*/  UMOV UR7, 0x1 ;  /* 0x0000000100077882 */ /* 0x000fe20000000000 */
[----:B------:R-:W-:-:S02]  /*7700*/  UIADD3 UR15, UR4, -0x1, URZ ;  /* 0xffffffff040f7890 */ /* 0x000fc4000fffe03f */
[----:B------:R-:W-:Y:S02]  /*7710*/  USHF.L.U32 UR17, UR7, UR5, URZ ;  /* 0x0000000507117299 */ /* 0x000fe4000800063f */
[----:B------:R-:W-:Y:S01]  /*7720*/  ULOP3.LUT UR16, URZ, UR6, URZ, 0x33, !UPT ;  /* 0x000000063f107292 */ /* 0x000fe2000f8e333f */
[----:B------:R-:W-:Y:S01]  /*7730*/  ULDC.64 UR20, c[0x0][0x198] ;  /* 0x0000660000147ab9 */ /* 0x000fe20000000a00 */
[----:B0-----:R-:W-:-:S05]  /*7740*/  VIADD R0, R0, 0x7f ;  /* 0x0000007f00007836 */ /* 0x001fca0000000000 */
[----:B------:R-:W-:-:S04]  /*7750*/  SHF.R.S32.HI R3, RZ, 0x1f, R0 ;  /* 0x0000001fff037819 */ /* 0x000fc80000011400 */
[----:B------:R-:W-:Y:S01]  /*7760*/  LEA.HI R3, R3, R0, RZ, 0x7 ;  /* 0x0000000003037211 */ /* 0x000fe200078f38ff */
[----:B------:R-:W-:-:S03]  /*7770*/  IMAD.MOV.U32 R0, RZ, RZ, 0x1 ;  /* 0x00000001ff007424 */ /* 0x000fc600078e00ff */
[----:B------:R-:W-:-:S05]  /*7780*/  SHF.R.S32.HI R3, RZ, 0x7, R3 ;  /* 0x00000007ff037819 */ /* 0x000fca0000011403 */
[----:B------:R-:W-:-:S07]  /*7790*/  VIADD R10, R3, 0x1 ;  /* 0x00000001030a7836 */ /* 0x000fce0000000000 */
.L_x_176:
[----:B------:R-:W-:-:S03]  /*77a0*/  UMOV UR4, 0xffffffff ;  /* 0xffffffff00047882 */ /* 0x000fc60000000000 */
[----:B------:R-:W-:Y:S05]  /*77b0*/  BRA.DIV UR4, `(.L_x_165) ;  /* 0x0000000e04747947 */ /* 0x000fea000b800000 */
[----:B------:R-:W-:-:S13]  /*77c0*/  ELECT P6, URZ, PT ;  /* 0x00000000003f782f */ /* 0x000fda00038c0000 */
.L_x_186:
[----:B------:R-:W0:Y:S01]  /*77d0*/  LDC R4, c[0x0][0x28c] ;  /* 0x0000a300ff047b82 */ /* 0x000e220000000800 */
[----:B------:R-:W-:Y:S01]  /*77e0*/  BSSY B1, `(.L_x_166) ;  /* 0x0000037000017945 */ /* 0x000fe20003800000 */
[----:B0-----:R-:W-:-:S13]  /*77f0*/  ISETP.LT.OR P6, PT, R4, 0x1, !P6 ;  /* 0x000000010400780c */ /* 0x001fda00077c1670 */
[----:B------:R-:W-:Y:S05]  /*7800*/  @P6 BRA `(.L_x_167) ;  /* 0x0000000000d06947 */ /* 0x000fea0003800000 */
[----:B------:R-:W-:Y:S02]  /*7810*/  IMAD.SHL.U32 R20, R20, 0x20, RZ ;  /* 0x0000002014147824 */ /* 0x000fe400078e00ff */
[----:B------:R-:W-:Y:S02]  /*7820*/  IMAD.SHL.U32 R19, R19, 0x200, RZ ;  /* 0x0000020013137824 */ /* 0x000fe400078e00ff */
[----:B------:R-:W-:Y:S02]  /*7830*/  IMAD.MOV.U32 R21, RZ, RZ, RZ ;  /* 0x000000ffff157224 */ /* 0x000fe400078e00ff */
[----:B------:R-:W-:Y:S02]  /*7840*/  IMAD.MOV.U32 R4, RZ, RZ, R10 ;  /* 0x000000ffff047224 */ /* 0x000fe400078e000a */
[----:B------:R-:W-:Y:S02]  /*7850*/  IMAD.MOV.U32 R5, RZ, RZ, R0 ;  /* 0x000000ffff057224 */ /* 0x000fe400078e0000 */
[----:B------:R-:W-:-:S07]  /*7860*/  IMAD.MOV.U32 R6, RZ, RZ, R12 ;  /* 0x000000ffff067224 */ /* 0x000fce00078e000c */
.L_x_171:
[----:B------:R-:W0:Y:S01]  /*7870*/  S2R R14, SR_CgaCtaId ;  /* 0x00000000000e7919 */ /* 0x000e220000008800 */
[----:B------:R-:W-:Y:S01]  /*7880*/  MOV R7, 0x400 ;  /* 0x0000040000077802 */ /* 0x000fe20000000f00 */
[----:B------:R-:W1:Y:S03]  /*7890*/  @!P2 LDC R9, c[0x0][0x500] ;  /* 0x00014000ff09ab82 */ /* 0x000e660000000800 */
[----:B0-----:R-:W-:Y:S02]  /*78a0*/  LEA R15, R14, R7, 0x18 ;  /* 0x000000070e0f7211 */ /* 0x001fe400078ec0ff */
[----:B------:R-:W-:-:S03]  /*78b0*/  SHF.L.U32 R7, R5, 0x1f, RZ ;  /* 0x0000001f05077819 */ /* 0x000fc600000006ff */
[----:B------:R-:W-:-:S04]  /*78c0*/  IMAD R14, R6, 0x8, R15 ;  /* 0x00000008060e7824 */ /* 0x000fc800078e020f */
[----:B------:R-:W0:Y:S02]  /*78d0*/  SYNCS.PHASECHK.TRANS64.TRYWAIT P1, [R14+URZ+0x18], R7 ;  /* 0x000018070e0075a7 */ /* 0x000e24000802017f */
[----:B01----:R-:W-:Y:S05]  /*78e0*/  @!P1 BRA `(.L_x_168) ;  /* 0x0000000c00489947 */ /* 0x003fea0003800000 */
.L_x_187:
[----:B0-----:R-:W-:Y:S01]  /*78f0*/  PRMT R7, R11, 0x9910, RZ ;  /* 0x000099100b077816 */ /* 0x001fe200000000ff */
[----:B------:R0:W-:Y:S03]  /*7900*/  @!P2 SYNCS.ARRIVE.TRANS64 RZ, [R14+URZ], R9 ;  /* 0x000000090effa9a7 */ /* 0x0001e6000800003f */
[----:B------:R-:W-:-:S13]  /*7910*/  ISETP.NE.AND P1, PT, R7, 0x2, PT ;  /* 0x000000020700780c */ /* 0x000fda0003f25270 */
[----:B0-----:R-:W-:Y:S05]  /*7920*/  @P1 BRA `(.L_x_169) ;  /* 0x0000000000041947 */ /* 0x001fea0003800000 */
[----:B------:R-:W-:Y:S01]  /*7930*/  BPT.TRAP 0x1 ;  /* 0x000000040000795c */ /* 0x000fe20000300000 */
.L_x_169:
[----:B------:R-:W-:Y:S05]  /*7940*/  @P0 BRA `(.L_x_170) ;  /* 0x0000000000040947 */ /* 0x000fea0003800000 */
[----:B------:R-:W-:Y:S01]  /*7950*/  BPT.TRAP 0x1 ;  /* 0x000000040000795c */ /* 0x000fe20000300000 */
.L_x_170:
[--C-:B------:R-:W-:Y:S01]  /*7960*/  IMAD R7, R6, 0x10000, R15.reuse ;  /* 0x0001000006077824 */ /* 0x100fe200078e020f */
[----:B------:R-:W-:Y:S01]  /*7970*/  R2UR UR9, R14 ;  /* 0x000000000e0972ca */ /* 0x000fe200000e0000 */
[----:B------:R-:W-:Y:S01]  /*7980*/  IMAD R15, R6, 0x1000, R15 ;  /* 0x00001000060f7824 */ /* 0x000fe200078e020f */
[----:B------:R-:W-:Y:S01]  /*7990*/  UIADD3 UR4, UP0, UR20, 0xf0, URZ ;  /* 0x000000f014047890 */ /* 0x000fe2000ff1e03f */
[----:B------:R-:W-:Y:S01]  /*79a0*/  VIADD R4, R4, 0xffffffff ;  /* 0xffffffff04047836 */ /* 0x000fe20000000000 */
[----:B------:R-:W-:Y:S01]  /*79b0*/  R2UR UR5, R7 ;  /* 0x00000000070572ca */ /* 0x000fe200000e0000 */
[----:B------:R-:W-:Y:S01]  /*79c0*/  UIADD3 UR22, UP1, UR20, 0x1f0, URZ ;  /* 0x000001f014167890 */ /* 0x000fe2000ff3e03f */
[----:B------:R-:W-:Y:S01]  /*79d0*/  R2UR UR8, R15 ;  /* 0x000000000f0872ca */ /* 0x000fe200000e0000 */
[----:B------:R-:W-:Y:S01]  /*79e0*/  VIADD R6, R6, 0x1 ;  /* 0x0000000106067836 */ /* 0x000fe20000000000 */
[----:B------:R-:W-:Y:S01]  /*79f0*/  R2UR UR11, R19 ;  /* 0x00000000130b72ca */ /* 0x000fe200000e0000 */
[----:B------:R-:W-:Y:S01]  /*7a00*/  UIADD3.X UR23, URZ, UR21, URZ, UP1, !UPT ;  /* 0x000000153f177290 */ /* 0x000fe20008ffe43f */
[C---:B------:R-:W-:Y:S01]  /*7a10*/  R2UR UR10, R21.reuse ;  /* 0x00000000150a72ca */ /* 0x040fe200000e0000 */
[----:B------:R-:W-:Y:S01]  /*7a20*/  UMOV UR6, 0x0 ;  /* 0x0000000000067882 */ /* 0x000fe20000000000 */
[----:B------:R-:W-:Y:S01]  /*7a30*/  R2UR UR12, R8 ;  /* 0x00000000080c72ca */ /* 0x000fe200000e0000 */
[----:B------:R-:W-:Y:S01]  /*7a40*/  UMOV UR7, 0x10000000 ;  /* 0x1000000000077882 */ /* 0x000fe20000000000 */
[----:B------:R-:W-:Y:S01]  /*7a50*/  R2UR UR18, R20 ;  /* 0x00000000141272ca */ /* 0x000fe200000e0000 */
[----:B------:R-:W-:Y:S01]  /*7a60*/  VIADD R21, R21, 0x80 ;  /* 0x0000008015157836 */ /* 0x000fe20000000000 */
[----:B------:R-:W-:Y:S01]  /*7a70*/  ISETP.GT.AND P3, PT, R4, 0x1, PT ;  /* 0x000000010400780c */ /* 0x000fe20003f64270 */
[----:B------:R-:W-:Y:S01]  /*7a80*/  UIADD3 UR13, UR5, 0x100, URZ ;  /* 0x00000100050d7890 */ /* 0x000fe2000fffe03f */
[----:B------:R-:W-:Y:S01]  /*7a90*/  ISETP.NE.AND P1, PT, R6, 0x3, PT ;  /* 0x000000030600780c */ /* 0x000fe20003f25270 */
[----:B------:R-:W-:-:S02]  /*7aa0*/  UIADD3.X UR5, URZ, UR21, URZ, UP0, !UPT ;  /* 0x000000153f057290 */ /* 0x000fc400087fe43f */
[----:B------:R-:W-:Y:S01]  /*7ab0*/  UIADD3 UR14, UR8, 0x30100, URZ ;  /* 0x00030100080e7890 */ /* 0x000fe2000fffe03f */
[----:B------:R-:W-:Y:S02]  /*7ac0*/  SEL R14, RZ, 0x1, P1 ;  /* 0x00000001ff0e7807 */ /* 0x000fe40000800000 */
[----:B------:R-:W-:Y:S01]  /*7ad0*/  UMOV UR8, UR13 ;  /* 0x0000000d00087c82 */ /* 0x000fe20008000000 */
[----:B------:R-:W-:Y:S02]  /*7ae0*/  SEL R6, R6, RZ, P1 ;  /* 0x000000ff06067207 */ /* 0x000fe40000800000 */
[----:B------:R-:W-:Y:S01]  /*7af0*/  LOP3.LUT R5, R5, R14, RZ, 0x3c, !PT ;  /* 0x0000000e05057212 */ /* 0x000fe200078e3cff */
[----:B------:R0:W-:Y:S02]  /*7b00*/  UTMALDG.3D [UR8], [UR4], desc[UR6] ;  /* 0x00000608040075b4 */ /* 0x0001e40008011000 */
[----:B0-----:R-:W-:Y:S01]  /*7b10*/  UMOV UR8, UR14 ;  /* 0x0000000e00087c82 */ /* 0x001fe20008000000 */
[----:B------:R-:W-:-:S02]  /*7b20*/  UMOV UR11, UR18 ;  /* 0x00000012000b7c82 */ /* 0x000fc40008000000 */
[----:B------:R0:W-:Y:S02]  /*7b30*/  UTMALDG.3D [UR8], [UR22], desc[UR6] ;  /* 0x00000608160075b4 */ /* 0x0001e40008011000 */
[----:B0-----:R-:W-:Y:S05]  /*7b40*/  @P3 BRA `(.L_x_171) ;  /* 0xfffffffc00483947 */ /* 0x001fea000383ffff */
.L_x_167:
[----:B------:R-:W-:Y:S05]  /*7b50*/  BSYNC B1 ;  /* 0x0000000000017941 */ /* 0x000fea0003800000 */
.L_x_166:
[----:B------:R-:W-:Y:S01]  /*7b60*/  LOP3.LUT P3, RZ, R13, 0xff, RZ, 0xc0, !PT ;  /* 0x000000ff0dff7812 */ /* 0x000fe2000786c0ff */
[----:B------:R-:W-:Y:S01]  /*7b70*/  IMAD.IADD R12, R3, 0x1, R12 ;  /* 0x00000001030c7824 */ /* 0x000fe200078e020c */
[----:B------:R-:W-:Y:S01]  /*7b80*/  IADD3 R16, P4, R16, UR36, RZ ;  /* 0x0000002410107c10 */ /* 0x000fe2000ff9e0ff */
[----:B------:R-:W-:Y:S01]  /*7b90*/  ULDC.64 UR4, c[0x0][0x650] ;  /* 0x0001940000047ab9 */ /* 0x000fe20000000a00 */
[----:B------:R-:W-:Y:S01]  /*7ba0*/  BSSY B1, `(.L_x_172) ;  /* 0x000006a000017945 */ /* 0x000fe20003800000 */
[----:B------:R-:W-:Y:S01]  /*7bb0*/  IMAD.MOV.U32 R19, RZ, RZ, -0x1 ;  /* 0xffffffffff137424 */ /* 0x000fe200078e00ff */
[----:B------:R-:W-:Y:S01]  /*7bc0*/  ISETP.GT.U32.AND P1, PT, R12, 0x2, PT ;  /* 0x000000020c00780c */ /* 0x000fe20003f24070 */
[----:B------:R-:W-:Y:S01]  /*7bd0*/  IMAD.MOV.U32 R20, RZ, RZ, -0x1 ;  /* 0xffffffffff147424 */ /* 0x000fe200078e00ff */
[----:B------:R-:W-:Y:S01]  /*7be0*/  IADD3.X R17, R17, UR42, RZ, P4, !PT ;  /* 0x0000002a11117c10 */ /* 0x000fe2000a7fe4ff */
[----:B------:R-:W-:Y:S01]  /*7bf0*/  IMAD.MOV.U32 R8, RZ, RZ, -0x1 ;  /* 0xffffffffff087424 */ /* 0x000fe200078e00ff */
[----:B------:R-:W-:-:S02]  /*7c00*/  ISETP.LT.U32.AND P1, PT, R3, 0x3, P1 ;  /* 0x000000030300780c */ /* 0x000fc40000f21070 */
[----:B------:R-:W-:Y:S01]  /*7c10*/  PRMT R13, RZ, 0x7610, R13 ;  /* 0x00007610ff0d7816 */ /* 0x000fe2000000000d */
[----:B------:R-:W0:Y:S01]  /*7c20*/  @P3 S2R R5, SR_CgaCtaId ;  /* 0x0000000000053919 */ /* 0x000e220000008800 */
[----:B------:R-:W-:-:S04]  /*7c30*/  @P3 MOV R4, 0x400 ;  /* 0x0000040000043802 */ /* 0x000fc80000000f00 */
[----:B0-----:R-:W-:Y:S01]  /*7c40*/  @P3 LEA R6, R5, R4, 0x18 ;  /* 0x0000000405063211 */ /* 0x001fe200078ec0ff */
[----:B------:R-:W-:-:S03]  /*7c50*/  IMAD.WIDE.U32 R4, R12, -0x55555555, RZ ;  /* 0xaaaaaaab0c047825 */ /* 0x000fc600078e00ff */
[----:B------:R0:W-:Y:S01]  /*7c60*/  @P3 SYNCS.ARRIVE.TRANS64.A1T0 RZ, [R6+URZ+0x48], RZ ;  /* 0x000048ff06ff39a7 */ /* 0x0001e2000810003f */
[----:B------:R-:W-:Y:S02]  /*7c70*/  ISETP.GE.U32.AND P3, PT, R3, 0x3, PT ;  /* 0x000000030300780c */ /* 0x000fe40003f66070 */
[----:B------:R-:W-:Y:S02]  /*7c80*/  SHF.R.U32.HI R7, RZ, 0x1, R5 ;  /* 0x00000001ff077819 */ /* 0x000fe40000011605 */
[----:B------:R-:W-:Y:S02]  /*7c90*/  SEL R5, RZ, 0x1, !P1 ;  /* 0x00000001ff057807 */ /* 0x000fe40004800000 */
[----:B------:R-:W-:Y:S01]  /*7ca0*/  ISETP.GE.U32.AND P1, PT, R16, UR4, PT ;  /* 0x0000000410007c0c */ /* 0x000fe2000bf26070 */
[----:B------:R-:W-:Y:S01]  /*7cb0*/  IMAD R12, R7, -0x3, R12 ;  /* 0xfffffffd070c7824 */ /* 0x000fe200078e020c */
[----:B------:R-:W-:Y:S02]  /*7cc0*/  LOP3.LUT R0, R0, R5, RZ, 0x3c, !PT ;  /* 0x0000000500007212 */ /* 0x000fe400078e3cff */
[----:B------:R-:W-:-:S02]  /*7cd0*/  ISETP.GE.U32.AND.EX P1, PT, R17, UR5, PT, P1 ;  /* 0x0000000511007c0c */ /* 0x000fc4000bf26110 */
[----:B------:R-:W-:Y:S02]  /*7ce0*/  PRMT R4, RZ, 0x7610, R4 ;  /* 0x00007610ff047816 */ /* 0x000fe40000000004 */
[----:B------:R-:W-:-:S09]  /*7cf0*/  @P3 LOP3.LUT R0, R0, 0x1, R7, 0x78, !PT ;  /* 0x0000000100003812 */ /* 0x000fd200078e7807 */
[----:B0-----:R-:W-:Y:S05]  /*7d00*/  @P1 BRA `(.L_x_173) ;  /* 0x00000004004c1947 */ /* 0x001fea0003800000 */
[----:B------:R-:W-:Y:S01]  /*7d10*/  ULDC.64 UR4, c[0x0][0x628] ;  /* 0x00018a0000047ab9 */ /* 0x000fe20000000a00 */
[----:B------:R-:W0:Y:S01]  /*7d20*/  S2R R15, SR_CTAID.X ;  /* 0x00000000000f7919 */ /* 0x000e220000002500 */
[----:B------:R-:W-:Y:S01]  /*7d30*/  ISETP.NE.U32.AND P1, PT, RZ, UR4, PT ;  /* 0x00000004ff007c0c */ /* 0x000fe2000bf25070 */
[----:B------:R-:W-:Y:S01]  /*7d40*/  ULDC UR7, c[0x0][0x630] ;  /* 0x00018c0000077ab9 */ /* 0x000fe20000000800 */
[----:B------:R-:W-:Y:S01]  /*7d50*/  IMAD.MOV.U32 R4, RZ, RZ, R16 ;  /* 0x000000ffff047224 */ /* 0x000fe200078e0010 */
[----:B------:R-:W1:Y:S01]  /*7d60*/  S2R R14, SR_CTAID.Y ;  /* 0x00000000000e7919 */ /* 0x000e620000002600 */
[----:B------:R-:W-:Y:S01]  /*7d70*/  ISETP.NE.AND.EX P1, PT, RZ, UR5, PT, P1 ;  /* 0x00000005ff007c0c */ /* 0x000fe2000bf25310 */
[----:B------:R-:W-:-:S12]  /*7d80*/  IMAD.MOV.U32 R5, RZ, RZ, R17 ;  /* 0x000000ffff057224 */ /* 0x000fd800078e0011 */
[----:B------:R-:W-:Y:S05]  /*7d90*/  @!P1 BRA `(.L_x_174) ;  /* 0x0000000000289947 */ /* 0x000fea0003800000 */
[----:B------:R-:W-:Y:S02]  /*7da0*/  ULDC UR6, c[0x0][0x634] ;  /* 0x00018d0000067ab9 */ /* 0x000fe40000000800 */
[----:B------:R-:W-:-:S05]  /*7db0*/  IADD3 R9, P1, R16, UR6, RZ ;  /* 0x0000000610097c10 */ /* 0x000fca000ff3e0ff */
[----:B------:R-:W-:-:S04]  /*7dc0*/  IMAD.X R19, RZ, RZ, R17, P1 ;  /* 0x000000ffff137224 */ /* 0x000fc800008e0611 */
[----:B------:R-:W-:-:S04]  /*7dd0*/  IMAD.WIDE.U32 R6, R19, UR4, RZ ;  /* 0x0000000413067c25 */ /* 0x000fc8000f8e00ff */
[----:B------:R-:W-:-:S04]  /*7de0*/  IMAD.WIDE.U32 R6, P1, R9, UR5, R6 ;  /* 0x0000000509067c25 */ /* 0x000fc8000f820006 */
[----:B------:R-:W-:-:S04]  /*7df0*/  IMAD.WIDE.U32 R8, R9, UR4, RZ ;  /* 0x0000000409087c25 */ /* 0x000fc8000f8e00ff */
[----:B------:R-:W-:Y:S01]  /*7e00*/  IMAD.X R5, RZ, RZ, RZ, P1 ;  /* 0x000000ffff057224 */ /* 0x000fe200008e06ff */
[----:B------:R-:W-:Y:S01]  /*7e10*/  IADD3 RZ, P1, R9, R6, RZ ;  /* 0x0000000609ff7210 */ /* 0x000fe20007f3e0ff */
[----:B------:R-:W-:-:S04]  /*7e20*/  IMAD.MOV.U32 R4, RZ, RZ, R7 ;  /* 0x000000ffff047224 */ /* 0x000fc800078e0007 */
[----:B------:R-:W-:-:S08]  /*7e30*/  IMAD.WIDE.U32.X R4, R19, UR5, R4, P1 ;  /* 0x0000000513047c25 */ /* 0x000fd000088e0404 */
.L_x_174:
[--C-:B------:R-:W-:Y:S01]  /*7e40*/  SHF.R.U64 R8, R4, UR7, R5.reuse ;  /* 0x0000000704087c19 */ /* 0x100fe20008001205 */
[----:B------:R-:W-:Y:S01]  /*7e50*/  ULDC.64 UR4, c[0x0][0x620] ;  /* 0x0001880000047ab9 */ /* 0x000fe20000000a00 */
[----:B------:R-:W-:Y:S01]  /*7e60*/  SHF.R.U32.HI R4, RZ, UR7, R5 ;  /* 0x00000007ff047c19 */ /* 0x000fe20008011605 */
[----:B------:R-:W2:Y:S01]  /*7e70*/  LDC R24, c[0x0][0x144] ;  /* 0x00005100ff187b82 */ /* 0x000ea20000000800 */
[----:B------:R-:W-:Y:S01]  /*7e80*/  IADD3 R7, P1, RZ, -R8, RZ ;  /* 0x80000008ff077210 */ /* 0x000fe20007f3e0ff */
[----:B------:R-:W-:Y:S01]  /*7e90*/  ULDC.64 UR8, c[0x0][0x640] ;  /* 0x0001900000087ab9 */ /* 0x000fe20000000a00 */
[----:B0-----:R-:W-:Y:S01]  /*7ea0*/  I2FP.F32.U32 R9, R15 ;  /* 0x0000000f00097245 */ /* 0x001fe20000201000 */
[----:B------:R-:W-:Y:S02]  /*7eb0*/  ULDC UR6, c[0x0][0x608] ;  /* 0x0001820000067ab9 */ /* 0x000fe40000000800 */
[----:B------:R-:W-:Y:S01]  /*7ec0*/  IMAD.X R4, RZ, RZ, ~R4, P1 ;  /* 0x000000ffff047224 */ /* 0x000fe200008e0e04 */
[----:B------:R-:W-:Y:S01]  /*7ed0*/  ISETP.NE.U32.AND P1, PT, RZ, UR8, PT ;  /* 0x00000008ff007c0c */ /* 0x000fe2000bf25070 */
[----:B------:R-:W0:Y:S02]  /*7ee0*/  LDC R21, c[0x0][0x148] ;  /* 0x00005200ff157b82 */ /* 0x000e240000000800 */
[----:B------:R-:W-:Y:S01]  /*7ef0*/  IMAD R6, R4, UR4, RZ ;  /* 0x0000000404067c24 */ /* 0x000fe2000f8e02ff */
[----:B------:R-:W-:Y:S01]  /*7f00*/  ISETP.NE.AND.EX P1, PT, RZ, UR9, PT, P1 ;  /* 0x00000009ff007c0c */ /* 0x000fe2000bf25310 */
[----:B------:R-:W-:Y:S01]  /*7f10*/  IMAD.WIDE.U32 R4, R7, UR4, R16 ;  /* 0x0000000407047c25 */ /* 0x000fe2000f8e0010 */
[----:B------:R-:W-:-:S03]  /*7f20*/  ULDC UR4, c[0x0][0x150] ;  /* 0x0000540000047ab9 */ /* 0x000fc60000000800 */
[----:B------:R-:W-:Y:S02]  /*7f30*/  IMAD R7, R7, UR5, R6 ;  /* 0x0000000507077c24 */ /* 0x000fe4000f8e0206 */
[----:B------:R-:W-:Y:S01]  /*7f40*/  FMUL R6, R9, UR4 ;  /* 0x0000000409067c20 */ /* 0x000fe20008400000 */
[----:B------:R-:W-:Y:S01]  /*7f50*/  ULDC UR4, c[0x0][0x618] ;  /* 0x0001860000047ab9 */ /* 0x000fe20000000800 */
[----:B------:R-:W-:Y:S01]  /*7f60*/  ULDC UR5, c[0x0][0x154] ;  /* 0x0000550000057ab9 */ /* 0x000fe20000000800 */
[----:B------:R-:W-:-:S03]  /*7f70*/  IMAD.IADD R5, R5, 0x1, R7 ;  /* 0x0000000105057824 */ /* 0x000fc600078e0207 */
[----:B------:R-:W3:Y:S02]  /*7f80*/  F2I.U32.TRUNC.NTZ R6, R6 ;  /* 0x0000000600067305 */ /* 0x000ee4000020f000 */
[----:B------:R-:W-:Y:S02]  /*7f90*/  SHF.R.U64 R9, R4, UR4, R5 ;  /* 0x0000000404097c19 */ /* 0x000fe40008001205 */
[----:B-1----:R-:W-:-:S05]  /*7fa0*/  I2FP.F32.U32 R4, R14 ;  /* 0x0000000e00047245 */ /* 0x002fca0000201000 */
[----:B------:R-:W-:Y:S01]  /*7fb0*/  FMUL R22, R4, UR5 ;  /* 0x0000000504167c20 */ /* 0x000fe20008400000 */
[----:B------:R-:W-:Y:S01]  /*7fc0*/  SHF.R.U32.HI R4, RZ, UR4, R5 ;  /* 0x00000004ff047c19 */ /* 0x000fe20008011605 */
[----:B------:R-:W-:-:S03]  /*7fd0*/  ULDC UR4, c[0x0][0x658] ;  /* 0x0001960000047ab9 */ /* 0x000fc60000000800 */
[--C-:B------:R-:W-:Y:S01]  /*7fe0*/  SHF.R.U64 R20, R9, UR6, R4.reuse ;  /* 0x0000000609147c19 */ /* 0x100fe20008001204 */
[----:B------:R-:W1:Y:S01]  /*7ff0*/  F2I.U32.TRUNC.NTZ R22, R22 ;  /* 0x0000001600167305 */ /* 0x000e62000020f000 */
[----:B------:R-:W-:Y:S01]  /*8000*/  SHF.R.U32.HI R5, RZ, UR6, R4 ;  /* 0x00000006ff057c19 */ /* 0x000fe20008011604 */
[----:B---3--:R-:W-:-:S03]  /*8010*/  IMAD.MOV R6, RZ, RZ, -R6 ;  /* 0x000000ffff067224 */ /* 0x008fc600078e0a06 */
[----:B------:R-:W-:Y:S01]  /*8020*/  SHF.R.U64 R19, R20, UR4, R5 ;  /* 0x0000000414137c19 */ /* 0x000fe20008001205 */
[----:B--2---:R-:W-:Y:S01]  /*8030*/  IMAD R15, R24, R6, R15 ;  /* 0x00000006180f7224 */ /* 0x004fe200078e020f */
[----:B------:R-:W-:-:S03]  /*8040*/  SHF.R.U32.HI R23, RZ, UR4, R5 ;  /* 0x00000004ff177c19 */ /* 0x000fc60008011605 */
[----:B------:R-:W-:Y:S02]  /*8050*/  IMAD.MOV.U32 R4, RZ, RZ, R19 ;  /* 0x000000ffff047224 */ /* 0x000fe400078e0013 */
[----:B------:R-:W-:Y:S01]  /*8060*/  IMAD.MOV.U32 R5, RZ, RZ, R23 ;  /* 0x000000ffff057224 */ /* 0x000fe200078e0017 */
[----:B-1----:R-:W-:Y:S06]  /*8070*/  @!P1 BRA `(.L_x_175) ;  /* 0x0000000000289947 */ /* 0x002fec0003800000 */
[----:B------:R-:W-:Y:S02]  /*8080*/  ULDC UR4, c[0x0][0x64c] ;  /* 0x0001930000047ab9 */ /* 0x000fe40000000800 */
[----:B------:R-:W-:-:S05]  /*8090*/  IADD3 R5, P1, R19, UR4, RZ ;  /* 0x0000000413057c10 */ /* 0x000fca000ff3e0ff */
[----:B------:R-:W-:-:S04]  /*80a0*/  IMAD.X R23, RZ, RZ, R23, P1 ;  /* 0x000000ffff177224 */ /* 0x000fc800008e0617 */
[----:B------:R-:W-:-:S04]  /*80b0*/  IMAD.WIDE.U32 R6, R23, UR8, RZ ;  /* 0x0000000817067c25 */ /* 0x000fc8000f8e00ff */
[----:B------:R-:W-:-:S04]  /*80c0*/  IMAD.WIDE.U32 R6, P1, R5, UR9, R6 ;  /* 0x0000000905067c25 */ /* 0x000fc8000f820006 */
[----:B------:R-:W-:-:S04]  /*80d0*/  IMAD.WIDE.U32 R4, R5, UR8, RZ ;  /* 0x0000000805047c25 */ /* 0x000fc8000f8e00ff */
[----:B------:R-:W-:Y:S01]  /*80e0*/  IMAD.MOV.U32 R4, RZ, RZ, R7 ;  /* 0x000000ffff047224 */ /* 0x000fe200078e0007 */
[----:B------:R-:W-:Y:S01]  /*80f0*/  IADD3 RZ, P3, R5, R6, RZ ;  /* 0x0000000605ff7210 */ /* 0x000fe20007f7e0ff */
[----:B------:R-:W-:-:S04]  /*8100*/  IMAD.X R5, RZ, RZ, RZ, P1 ;  /* 0x000000ffff057224 */ /* 0x000fc800008e06ff */
[----:B------:R-:W-:-:S08]  /*8110*/  IMAD.WIDE.U32.X R4, R23, UR9, R4, P3 ;  /* 0x0000000917047c25 */ /* 0x000fd000098e0404 */
.L_x_175:
[----:B------:R-:W-:Y:S01]  /*8120*/  ISETP.NE.AND P1, PT, R2, 0x1, PT ;  /* 0x000000010200780c */ /* 0x000fe20003f25270 */
[----:B------:R-:W-:Y:S01]  /*8130*/  ULDC UR4, c[0x0][0x648] ;  /* 0x0001920000047ab9 */ /* 0x000fe20000000800 */
[----:B------:R-:W-:Y:S01]  /*8140*/  LOP3.LUT R20, R20, UR16, RZ, 0xc0, !PT ;  /* 0x0000001014147c12 */ /* 0x000fe2000f8ec0ff */
[----:B------:R-:W-:Y:S01]  /*8150*/  IMAD.MOV R22, RZ, RZ, -R22 ;  /* 0x000000ffff167224 */ /* 0x000fe200078e0a16 */
[----:B------:R-:W-:Y:S01]  /*8160*/  SHF.R.U64 R5, R4, UR4, R5 ;  /* 0x0000000404057c19 */ /* 0x000fe20008001205 */
[----:B------:R-:W-:Y:S01]  /*8170*/  ULDC UR4, c[0x0][0x638] ;  /* 0x00018e0000047ab9 */ /* 0x000fe20000000800 */
[----:B------:R-:W-:Y:S01]  /*8180*/  LOP3.LUT R6, R9, UR15, RZ, 0xc0, !PT ;  /* 0x0000000f09067c12 */ /* 0x000fe2000f8ec0ff */
[----:B------:R-:W-:Y:S02]  /*8190*/  ULDC UR5, c[0x0][0x610] ;  /* 0x0001840000057ab9 */ /* 0x000fe40000000800 */
[----:B------:R-:W-:Y:S02]  /*81a0*/  IMAD.MOV R4, RZ, RZ, -R5 ;  /* 0x000000ffff047224 */ /* 0x000fe400078e0a05 */
[----:B------:R-:W-:-:S02]  /*81b0*/  IMAD R20, R5, UR17, R20 ;  /* 0x0000001105147c24 */ /* 0x000fc4000f8e0214 */
[----:B0-----:R-:W-:Y:S02]  /*81c0*/  @P1 IMAD R15, R21, R22, R14 ;  /* 0x00000016150f1224 */ /* 0x001fe400078e020e */
[----:B------:R-:W-:Y:S01]  /*81d0*/  IMAD R19, R4, UR4, R19 ;  /* 0x0000000404137c24 */ /* 0x000fe2000f8e0213 */
[----:B------:R-:W-:Y:S01]  /*81e0*/  ULDC UR4, c[0x0][0x600] ;  /* 0x0001800000047ab9 */ /* 0x000fe20000000800 */
[----:B------:R-:W-:Y:S02]  /*81f0*/  IMAD R15, R20, UR5, R15 ;  /* 0x00000005140f7c24 */ /* 0x000fe4000f8e020f */
[----:B------:R-:W-:Y:S02]  /*8200*/  IMAD R6, R19, UR4, R6 ;  /* 0x0000000413067c24 */ /* 0x000fe4000f8e0206 */
[----:B------:R-:W-:-:S03]  /*8210*/  IMAD.MOV.U32 R4, RZ, RZ, 0x1 ;  /* 0x00000001ff047424 */ /* 0x000fc600078e00ff */
[----:B------:R-:W-:Y:S02]  /*8220*/  SEL R20, R6, R15, !P1 ;  /* 0x0000000f06147207 */ /* 0x000fe40004800000 */
[----:B------:R-:W-:-:S07]  /*8230*/  SEL R19, R15, R6, !P1 ;  /* 0x000000060f137207 */ /* 0x000fce0004800000 */
.L_x_173:
[----:B------:R-:W-:Y:S05]  /*8240*/  BSYNC B1 ;  /* 0x0000000000017941 */ /* 0x000fea0003800000 */
.L_x_172:
[----:B------:R-:W-:-:S13]  /*8250*/  LOP3.LUT P1, RZ, R4, 0xff, RZ, 0xc0, !PT ;  /* 0x000000ff04ff7812 */ /* 0x000fda000782c0ff */
[----:B------:R-:W-:Y:S05]  /*8260*/  @P1 BRA `(.L_x_176) ;  /* 0xfffffff4004c1947 */ /* 0x000fea000383ffff */
[----:B------:R-:W-:Y:S05]  /*8270*/  BSYNC B0 ;  /* 0x0000000000007941 */ /* 0x000fea0003800000 */
.L_x_164:
[----:B------:R-:W-:-:S03]  /*8280*/  UMOV UR4, 0xffffffff ;  /* 0xffffffff00047882 */ /* 0x000fc60000000000 */
[----:B------:R-:W-:Y:S05]  /*8290*/  BRA.DIV UR4, `(.L_x_177) ;  /* 0x0000000204f07947 */ /* 0x000fea000b800000 */
[----:B------:R-:W-:-:S13]  /*82a0*/  ELECT P6, URZ, PT ;  /* 0x00000000003f782f */ /* 0x000fda00038c0000 */
.L_x_190:
[----:B------:R-:W-:Y:S04]  /*82b0*/  BSSY B0, `(.L_x_178) ;  /* 0x0000022000007945 */ /* 0x000fe80003800000 */
[----:B------:R-:W-:Y:S05]  /*82c0*/  @!P6 BRA `(.L_x_179) ;  /* 0x000000000080e947 */ /* 0x000fea0003800000 */
[----:B------:R-:W-:-:S04]  /*82d0*/  LOP3.LUT R18, R18, 0x2, RZ, 0xfc, !PT ;  /* 0x0000000212127812 */ /* 0x000fc800078efcff */
[----:B------:R-:W-:-:S13]  /*82e0*/  ISETP.NE.AND P0, PT, R18, 0x3, PT ;  /* 0x000000031200780c */ /* 0x000fda0003f05270 */
[----:B------:R-:W-:Y:S05]  /*82f0*/  @!P0 BRA `(.L_x_180) ;  /* 0x0000000000048947 */ /* 0x000fea0003800000 */
[----:B------:R-:W-:Y:S01]  /*8300*/  BPT.TRAP 0x1 ;  /* 0x000000040000795c */ /* 0x000fe20000300000 */
.L_x_180:
[----:B------:R-:W0:Y:S01]  /*8310*/  S2R R3, SR_CgaCtaId ;  /* 0x0000000000037919 */ /* 0x000e220000008800 */
[----:B------:R-:W-:-:S04]  /*8320*/  MOV R2, 0x400 ;  /* 0x0000040000027802 */ /* 0x000fc80000000f00 */
[----:B0-----:R-:W-:Y:S02]  /*8330*/  LEA R3, R3, R2, 0x18 ;  /* 0x0000000203037211 */ /* 0x001fe400078ec0ff */
[----:B------:R-:W-:-:S03]  /*8340*/  SHF.L.U32 R2, R0, 0x1f, RZ ;  /* 0x0000001f00027819 */ /* 0x000fc600000006ff */
[----:B------:R-:W-:-:S04]  /*8350*/  VIADD R3, R3, 0x18 ;  /* 0x0000001803037836 */ /* 0x000fc80000000000 */
[C---:B------:R-:W-:Y:S02]  /*8360*/  IMAD R7, R12.reuse, 0x8, R3 ;  /* 0x000000080c077824 */ /* 0x040fe400078e0203 */
[----:B------:R-:W-:Y:S02]  /*8370*/  VIADD R12, R12, 0x1 ;  /* 0x000000010c0c7836 */ /* 0x000fe40000000000 */
[----:B------:R-:W0:Y:S03]  /*8380*/  SYNCS.PHASECHK.TRANS64.TRYWAIT P0, [R7+URZ], R2 ;  /* 0x00000002070075a7 */ /* 0x000e26000800017f */
[----:B------:R-:W-:-:S04]  /*8390*/  ISETP.NE.AND P1, PT, R12, 0x3, PT ;  /* 0x000000030c00780c */ /* 0x000fc80003f25270 */
[----:B------:R-:W-:Y:S02]  /*83a0*/  SEL R5, RZ, 0x1, P1 ;  /* 0x00000001ff057807 */ /* 0x000fe40000800000 */
[----:B------:R-:W-:Y:S02]  /*83b0*/  SEL R12, R12, RZ, P1 ;  /* 0x000000ff0c0c7207 */ /* 0x000fe40000800000 */
[----:B------:R-:W-:-:S03]  /*83c0*/  LOP3.LUT R5, R0, R5, RZ, 0x3c, !PT ;  /* 0x0000000500057212 */ /* 0x000fc600078e3cff */
[----:B------:R-:W-:Y:S01]  /*83d0*/  IMAD R9, R12, 0x8, R3 ;  /* 0x000000080c097824 */ /* 0x000fe200078e0203 */
[----:B------:R-:W-:Y:S01]  /*83e0*/  SHF.L.U32 R4, R5, 0x1f, RZ ;  /* 0x0000001f05047819 */ /* 0x000fe200000006ff */
[----:B0-----:R-:W-:Y:S06]  /*83f0*/  @!P0 BRA `(.L_x_181) ;  /* 0x0000000000b88947 */ /* 0x001fec0003800000 */
.L_x_191:
[----:B------:R-:W1:Y:S01]  /*8400*/  SYNCS.PHASECHK.TRANS64.TRYWAIT P0, [R9+URZ], R4 ;  /* 0x00000004090075a7 */ /* 0x000e62000800017f */
[----:B------:R-:W-:-:S05]  /*8410*/  VIADD R0, R12, 0x1 ;  /* 0x000000010c007836 */ /* 0x000fca0000000000 */
[----:B------:R-:W-:-:S04]  /*8420*/  ISETP.NE.AND P1, PT, R0, 0x3, PT ;  /* 0x000000030000780c */ /* 0x000fc80003f25270 */
[----:B0-----:R-:W-:Y:S02]  /*8430*/  SEL R2, RZ, 0x1, P1 ;  /* 0x00000001ff027807 */ /* 0x001fe40000800000 */
[----:B------:R-:W-:Y:S02]  /*8440*/  SEL R0, R0, RZ, P1 ;  /* 0x000000ff00007207 */ /* 0x000fe40000800000 */
[----:B------:R-:W-:Y:S01]  /*8450*/  LOP3.LUT R2, R5, R2, RZ, 0x3c, !PT ;  /* 0x0000000205027212 */ /* 0x000fe200078e3cff */
[----:B-1----:R-:W-:Y:S06]  /*8460*/  @!P0 BRA `(.L_x_182) ;  /* 0x0000000000b08947 */ /* 0x002fec0003800000 */
.L_x_192:
[----:B------:R-:W-:Y:S01]  /*8470*/  IMAD R3, R0, 0x8, R3 ;  /* 0x0000000800037824 */ /* 0x000fe200078e0203 */
[----:B------:R-:W-:-:S07]  /*8480*/  SHF.L.U32 R0, R2, 0x1f, RZ ;  /* 0x0000001f02007819 */ /* 0x000fce00000006ff */
.L_x_183:
[----:B-1----:R1:W2:Y:S02]  /*8490*/  SYNCS.PHASECHK.TRANS64.TRYWAIT P0, [R3+URZ], R0 ;  /* 0x00000000030075a7 */ /* 0x0022a4000800017f */
[----:B--2---:R-:W-:Y:S05]  /*84a0*/  @!P0 NANOSLEEP.SYNCS 0x989680 ;  /* 0x009896800000895d */ /* 0x004fea0003900000 */
[----:B------:R-:W2:Y:S02]  /*84b0*/  @!P0 SYNCS.PHASECHK.TRANS64 P0, [R3+URZ], R0 ;  /* 0x00000000030085a7 */ /* 0x000ea4000800007f */
[----:B--2---:R-:W-:Y:S05]  /*84c0*/  @!P0 BRA `(.L_x_183) ;  /* 0xfffffffc00f08947 */ /* 0x004fea000383ffff */
.L_x_179:
[----:B------:R-:W-:Y:S05]  /*84d0*/  BSYNC B0 ;  /* 0x0000000000007941 */ /* 0x000fea0003800000 */
.L_x_178:
[----:B------:R-:W-:Y:S05]  /*84e0*/  EXIT ;  /* 0x000000000000794d */ /* 0x000fea0003800000 */
.L_x_17:
[----:B-1----:R1:W2:Y:S02]  /*84f0*/  SYNCS.PHASECHK.TRANS64.TRYWAIT P1, [R3+URZ], R0 ;  /* 0x00000000030075a7 */ /* 0x0022a4000802017f */
[----:B--2---:R-:W-:Y:S05]  /*8500*/  @!P1 NANOSLEEP.SYNCS 0x989680 ;  /* 0x009896800000995d */ /* 0x004fea0003900000 */
[----:B------:R-:W2:Y:S02]  /*8510*/  @!P1 SYNCS.PHASECHK.TRANS64 P1, [R3+URZ], R0 ;  /* 0x00000000030095a7 */ /* 0x000ea4000802007f */
[----:B--2---:R-:W-:Y:S05]  /*8520*/  @!P1 BRA `(.L_x_17) ;  /* 0xfffffffc00f09947 */ /* 0x004fea000383ffff */
[----:B------:R-:W-:Y:S05]  /*8530*/  BRA `(.L_x_16) ;  /* 0xffffff8c00d87947 */ /* 0x000fea000383ffff */
.L_x_22:
[----:B-1----:R1:W2:Y:S02]  /*8540*/  SYNCS.PHASECHK.TRANS64.TRYWAIT P1, [R5+URZ], R4 ;  /* 0x00000004050075a7 */ /* 0x0022a4000802017f */
[----:B--2---:R-:W-:Y:S05]  /*8550*/  @!P1 NANOSLEEP.SYNCS 0x989680 ;  /* 0x009896800000995d */ /* 0x004fea0003900000 */
[----:B------:R-:W2:Y:S02]  /*8560*/  @!P1 SYNCS.PHASECHK.TRANS64 P1, [R5+URZ], R4 ;  /* 0x00000004050095a7 */ /* 0x000ea4000802007f */
[----:B--2---:R-:W-:Y:S05]  /*8570*/  @!P1 BRA `(.L_x_22) ;  /* 0xfffffffc00f09947 */ /* 0x004fea000383ffff */
[----:B------:R-:W-:Y:S05]  /*8580*/  BRA `(.L_x_21) ;  /* 0xffffff9400d87947 */ /* 0x000fea000383ffff */
.L_x_165:
[----:B------:R-:W-:Y:S01]  /*8590*/  BSSY B1, `(.L_x_184) ;  /* 0x0000006000017945 */ /* 0x000fe20003800000 */
[----:B------:R-:W-:-:S07]  /*85a0*/  IMAD.MOV.U32 R15, RZ, RZ, -0x1 ;  /* 0xffffffffff0f7424 */ /* 0x000fce00078e00ff */
[----:B------:R-:W-:Y:S05]  /*85b0*/  WARPSYNC.COLLECTIVE R15, `(.L_x_185) ;  /* 0x000000000f0c7348 */ /* 0x000fea0003c00000 */
[----:B------:R-:W-:Y:S02]  /*85c0*/  ELECT P6, UR62, PT ;  /* 0x00000000003e782f */ /* 0x000fe400038c0000 */
[----:B------:R-:W-:Y:S01]  /*85d0*/  MOV R14, UR62 ;  /* 0x0000003e000e7c02 */ /* 0x000fe20008000f00 */
[----:B------:R-:W-:Y:S10]  /*85e0*/  ENDCOLLECTIVE ;  /* 0x000000000000791b */ /* 0x000ff40003800000 */
.L_x_185:
[----:B------:R-:W-:Y:S05]  /*85f0*/  BSYNC B1 ;  /* 0x0000000000017941 */ /* 0x000fea0003800000 */
.L_x_184:
[----:B------:R-:W-:Y:S05]  /*8600*/  BRA `(.L_x_186) ;  /* 0xfffffff000707947 */ /* 0x000fea000383ffff */
.L_x_168:
[----:B0-----:R0:W1:Y:S02]  /*8610*/  SYNCS.PHASECHK.TRANS64.TRYWAIT P1, [R14+URZ+0x18], R7 ;  /* 0x000018070e0075a7 */ /* 0x001064000802017f */
[----:B-1----:R-:W-:Y:S05]  /*8620*/  @!P1 NANOSLEEP.SYNCS 0x989680 ;  /* 0x009896800000995d */ /* 0x002fea0003900000 */
[----:B------:R-:W1:Y:S02]  /*8630*/  @!P1 SYNCS.PHASECHK.TRANS64 P1, [R14+URZ+0x18], R7 ;  /* 0x000018070e0095a7 */ /* 0x000e64000802007f */
[----:B-1----:R-:W-:Y:S05]  /*8640*/  @!P1 BRA `(.L_x_168) ;  /* 0xfffffffc00f09947 */ /* 0x002fea000383ffff */
[----:B------:R-:W-:Y:S05]  /*8650*/  BRA `(.L_x_187) ;  /* 0xfffffff000a47947 */ /* 0x000fea000383ffff */
.L_x_177:
[----:B------:R-:W-:Y:S01]  /*8660*/  BSSY B0, `(.L_x_188) ;  /* 0x0000006000007945 */ /* 0x000fe20003800000 */
[----:B------:R-:W-:-:S07]  /*8670*/  IMAD.MOV.U32 R15, RZ, RZ, -0x1 ;  /* 0xffffffffff0f7424 */ /* 0x000fce00078e00ff */
[----:B------:R-:W-:Y:S05]  /*8680*/  WARPSYNC.COLLECTIVE R15, `(.L_x_189) ;  /* 0x000000000f0c7348 */ /* 0x000fea0003c00000 */
[----:B------:R-:W-:Y:S02]  /*8690*/  ELECT P6, UR62, PT ;  /* 0x00000000003e782f */ /* 0x000fe400038c0000 */
[----:B------:R-:W-:Y:S01]  /*86a0*/  MOV R14, UR62 ;  /* 0x0000003e000e7c02 */ /* 0x000fe20008000f00 */
[----:B------:R-:W-:Y:S10]  /*86b0*/  ENDCOLLECTIVE ;  /* 0x000000000000791b */ /* 0x000ff40003800000 */
.L_x_189:
[----:B------:R-:W-:Y:S05]  /*86c0*/  BSYNC B0 ;  /* 0x0000000000007941 */ /* 0x000fea0003800000 */
.L_x_188:
[----:B------:R-:W-:Y:S05]  /*86d0*/  BRA `(.L_x_190) ;  /* 0xfffffff800f47947 */ /* 0x000fea000383ffff */
.L_x_181:
[----:B0-----:R0:W1:Y:S02]  /*86e0*/  SYNCS.PHASECHK.TRANS64.TRYWAIT P0, [R7+URZ], R2 ;  /* 0x00000002070075a7 */ /* 0x001064000800017f */
[----:B-1----:R-:W-:Y:S05]  /*86f0*/  @!P0 NANOSLEEP.SYNCS 0x989680 ;  /* 0x009896800000895d */ /* 0x002fea0003900000 */
[----:B------:R-:W1:Y:S02]  /*8700*/  @!P0 SYNCS.PHASECHK.TRANS64 P0, [R7+URZ], R2 ;  /* 0x00000002070085a7 */ /* 0x000e64000800007f */
[----:B-1----:R-:W-:Y:S05]  /*8710*/  @!P0 BRA `(.L_x_181) ;  /* 0xfffffffc00f08947 */ /* 0x002fea000383ffff */
[----:B------:R-:W-:Y:S05]  /*8720*/  BRA `(.L_x_191) ;  /* 0xfffffffc00347947 */ /* 0x000fea000383ffff */
.L_x_182:
[----:B0-----:R0:W1:Y:S02]  /*8730*/  SYNCS.PHASECHK.TRANS64.TRYWAIT P0, [R9+URZ], R4 ;  /* 0x00000004090075a7 */ /* 0x001064000800017f */
[----:B-1----:R-:W-:Y:S05]  /*8740*/  @!P0 NANOSLEEP.SYNCS 0x989680 ;  /* 0x009896800000895d */ /* 0x002fea0003900000 */
[----:B------:R-:W1:Y:S02]  /*8750*/  @!P0 SYNCS.PHASECHK.TRANS64 P0, [R9+URZ], R4 ;  /* 0x00000004090085a7 */ /* 0x000e64000800007f */
[----:B-1----:R-:W-:Y:S05]  /*8760*/  @!P0 BRA `(.L_x_182) ;  /* 0xfffffffc00f08947 */ /* 0x002fea000383ffff */
[----:B------:R-:W-:Y:S05]  /*8770*/  BRA `(.L_x_192) ;  /* 0xfffffffc003c7947 */ /* 0x000fea000383ffff */
.L_x_193:
[----:B------:R-:W-:-:S00]  /*8780*/  BRA `(.L_x_193) ;  /* 0xfffffffc00fc7947 */ /* 0x000fc0000383ffff */
[----:B------:R-:W-:-:S00]  /*8790*/  NOP ;  /* 0x0000000000007918 */ /* 0x000fc00000000000 */
        /* <DEDUP_REMOVED lines=14> */
.L_x_194:


//--------------------- .nv.global.init           --------------------------
	.section	.nv.global.init,"aw",@progbits
.nv.global.init:
	.type		$str$22,@object
	.size		$str$22,($str$23 - $str$22)
$str$22:
        /*0000*/ 	.byte	0x6b, 0x5f, 0x74, 0x69, 0x6c, 0x65, 0x5f, 0x63, 0x6f, 0x75, 0x6e, 0x74, 0x20, 0x3e, 0x3d, 0x20
        /*0010*/ 	.byte	0x31, 0x00
	.type		$str$23,@object
	.size		$str$23,(__unnamed_1 - $str$23)
$str$23:
        /*0012*/ 	.byte	0x2f, 0x74, 0x6d, 0x70, 0x2f, 0x63, 0x75, 0x74, 0x6c, 0x61, 0x73, 0x73, 0x5f, 0x73, 0x77, 0x65
        /*0022*/ 	.byte	0x65, 0x70, 0x5f, 0x73, 0x72, 0x63, 0x2f, 0x69, 0x6e, 0x63, 0x6c, 0x75, 0x64, 0x65, 0x2f, 0x63
        /*0032*/ 	.byte	0x75, 0x74, 0x6c, 0x61, 0x73, 0x73, 0x2f, 0x67, 0x65, 0x6d, 0x6d, 0x2f, 0x63, 0x6f, 0x6c, 0x6c
        /*0042*/ 	.byte	0x65, 0x63, 0x74, 0x69, 0x76, 0x65, 0x2f, 0x73, 0x6d, 0x39, 0x30, 0x5f, 0x6d, 0x6d, 0x61, 0x5f
        /*0052*/ 	.byte	0x74, 0x6d, 0x61, 0x5f, 0x67, 0x6d, 0x6d, 0x61, 0x5f, 0x73, 0x73, 0x5f, 0x77, 0x61, 0x72, 0x70
        /*0062*/ 	.byte	0x73, 0x70, 0x65, 0x63, 0x69, 0x61, 0x6c, 0x69, 0x7a, 0x65, 0x64, 0x2e, 0x68, 0x70, 0x70, 0x00
	.type		__unnamed_1,@object
	.size		__unnamed_1,(.L_0 - __unnamed_1)
__unnamed_1:
        /*0072*/ 	.byte	0x76, 0x6f, 0x69, 0x64, 0x20, 0x63, 0x75, 0x74, 0x6c, 0x61, 0x73, 0x73, 0x3a, 0x3a, 0x67, 0x65
        /* <DEDUP_REMOVED lines=172> */
        /*0b42*/ 	.byte	0x5d, 0x00
.L_0:


//--------------------- .nv.shared._ZN7cutlass13device_kernelINS_4gemm6kernel13GemmUniversalIN4cute5tupleIJiiiiEEENS1_10collective13CollectiveMmaINS1_34MainloopSm90TmaGmmaWarpSpecializedILi3ENS5_IJNS4_1CILi1EEESB_SB_EEENS1_35KernelTmaWarpSpecializedCooperativeEEENS5_IJNSA_ILi512EEENSA_ILi32EEENSA_ILi128EEEEEEaNS5_IJlSB_lEEEaSJ_NS4_8TiledMMAINS4_8MMA_AtomIJNS4_4SM904GMMA26MMA_64x32x32_S32S8S8_SS_TNEEEENS4_6LayoutINS5_IJNSA_ILi2EEESB_SB_EEENS5_IJSB_NSA_ILi0EEEST_EEEEENS5_IJNS4_10UnderscoreESW_SW_EEEEENS4_13SM90_TMA_LOADENS4_14ComposedLayoutINS4_7SwizzleILi3ELi4ELi3EEENS4_18smem_ptr_flag_bitsILi8EEENSQ_INS5_IJNSA_ILi8EEESH_EEENS5_IJSH_SB_EEEEEEEvNS4_8identityESZ_S19_vS1A_EENS_8epilogue10collective6detail29Sm90TmaWarpSpecializedAdapterINS1D_15DefaultEpilogueIaSJ_SJ_NS1C_6thread17LinearCombinationIaLi1EiiLNS1H_9ScaleType4KindE0ELNS_15FloatRoundStyleE2EaEENS1_15EpilogueDefaultEEEEEvvEEEEvNT_6ParamsE --------------------------
	.section	.nv.shared._ZN7cutlass13device_kernelINS_4gemm6kernel13GemmUniversalIN4cute5tupleIJiiiiEEENS1_10collective13CollectiveMmaINS1_34MainloopSm90TmaGmmaWarpSpecializedILi3ENS5_IJNS4_1CILi1EEESB_SB_EEENS1_35KernelTmaWarpSpecializedCooperativeEEENS5_IJNSA_ILi512EEENSA_ILi32EEENSA_ILi128EEEEEEaNS5_IJlSB_lEEEaSJ_NS4_8TiledMMAINS4_8MMA_AtomIJNS4_4SM904GMMA26MMA_64x32x32_S32S8S8_SS_TNEEEENS4_6LayoutINS5_IJNSA_ILi2EEESB_SB_EEENS5_IJSB_NSA_ILi0EEEST_EEEEENS5_IJNS4_10UnderscoreESW_SW_EEEEENS4_13SM90_TMA_LOADENS4_14ComposedLayoutINS4_7SwizzleILi3ELi4ELi3EEENS4_18smem_ptr_flag_bitsILi8EEENSQ_INS5_IJNSA_ILi8EEESH_EEENS5_IJSH_SB_EEEEEEEvNS4_8identityESZ_S19_vS1A_EENS_8epilogue10collective6detail29Sm90TmaWarpSpecializedAdapterINS1D_15DefaultEpilogueIaSJ_SJ_NS1C_6thread17LinearCombinationIaLi1EiiLNS1H_9ScaleType4KindE0ELNS_15FloatRoundStyleE2EaEENS1_15EpilogueDefaultEEEEEvvEEEEvNT_6ParamsE,"aw",@nobits
	.sectionflags	@""
	.align	16
	.zero		1024


//--------------------- .nv.shared.reserved.0     --------------------------
	.section	.nv.shared.reserved.0,"aw",@nobits
	.weak		__nv_reservedSMEM_offset_0_alias
	.size		__nv_reservedSMEM_offset_0_alias, 0, 0
	.other		__nv_reservedSMEM_offset_0_alias,@"STO_CUDA_RESERVED_SHARED STV_DEFAULT"
__nv_reservedSMEM_offset_0_alias:
	.zero		0


//--------------------- .nv.global                --------------------------
	.section	.nv.global,"aw",@nobits
.nv.global:
	.type		_ZN40_INTERNAL_9f49e5a6_4_k_cu_99230266_139964cute1_E,@object
	.size		_ZN40_INTERNAL_9f49e5a6_4_k_cu_99230266_139964cute1_E,(_ZN40_INTERNAL_9f49e5a6_4_k_cu_99230266_139964cuda3std3__45__cpo6cbeginE - _ZN40_INTERNAL_9f49e5a6_4_k_cu_99230266_139964cute1_E)
_ZN40_INTERNAL_9f49e5a6_4_k_cu_99230266_139964cute1_E:
	.zero		1
	.type		_ZN40_INTERNAL_9f49e5a6_4_k_cu_99230266_139964cuda3std3__45__cpo6cbeginE,@object
	.size		_ZN40_INTERNAL_9f49e5a6_4_k_cu_99230266_139964cuda3std3__45__cpo6cbeginE,(_ZN40_INTERNAL_9f49e5a6_4_k_cu_99230266_139964cuda3std3__48in_placeE - _ZN40_INTERNAL_9f49e5a6_4_k_cu_99230266_139964cuda3std3__45__cpo6cbeginE)
_ZN40_INTERNAL_9f49e5a6_4_k_cu_99230266_139964cuda3std3__45__cpo6cbeginE:
	.zero		1
	.type		_ZN40_INTERNAL_9f49e5a6_4_k_cu_99230266_139964cuda3std3__48in_placeE,@object
	.size		_ZN40_INTERNAL_9f49e5a6_4_k_cu_99230266_139964cuda3std3__48in_placeE,(_ZN40_INTERNAL_9f49e5a6_4_k_cu_99230266_139964cuda3std6ranges3__45__cpo9iter_moveE - _ZN40_INTERNAL_9f49e5a6_4_k_cu_99230266_139964cuda3std3__48in_placeE)
_ZN40_INTERNAL_9f49e5a6_4_k_cu_99230266_139964cuda3std3__48in_placeE:
	.zero		1
	.type		_ZN40_INTERNAL_9f49e5a6_4_k_cu_99230266_139964cuda3std6ranges3__45__cpo9iter_moveE,@object
	.size		_ZN40_INTERNAL_9f49e5a6_4_k_cu_99230266_139964cuda3std6ranges3__45__cpo9iter_moveE,(_ZN40_INTERNAL_9f49e5a6_4_k_cu_99230266_139964cuda3std3__45__cpo5beginE - _ZN40_INTERNAL_9f49e5a6_4_k_cu_99230266_139964cuda3std6ranges3__45__cpo9iter_moveE)
_ZN40_INTERNAL_9f49e5a6_4_k_cu_99230266_139964cuda3std6ranges3__45__cpo9iter_moveE:
	.zero		1
	.type		_ZN40_INTERNAL_9f49e5a6_4_k_cu_99230266_139964cuda3std3__45__cpo5beginE,@object
	.size		_ZN40_INTERNAL_9f49e5a6_4_k_cu_99230266_139964cuda3std3__45__cpo5beginE,(_ZN40_INTERNAL_9f49e5a6_4_k_cu_99230266_139964cuda3std3__442_GLOBAL__N__9f49e5a6_4_k_cu_99230266_139966ignoreE - _ZN40_INTERNAL_9f49e5a6_4_k_cu_99230266_139964cuda3std3__45__cpo5beginE)
_ZN40_INTERNAL_9f49e5a6_4_k_cu_99230266_139964cuda3std3__45__cpo5beginE:
	.zero		1
	.type		_ZN40_INTERNAL_9f49e5a6_4_k_cu_99230266_139964cuda3std3__442_GLOBAL__N__9f49e5a6_4_k_cu_99230266_139966ignoreE,@object
	.size		_ZN40_INTERNAL_9f49e5a6_4_k_cu_99230266_139964cuda3std3__442_GLOBAL__N__9f49e5a6_4_k_cu_99230266_139966ignoreE,(_ZN40_INTERNAL_9f49e5a6_4_k_cu_99230266_139964cute7productE - _ZN40_INTERNAL_9f49e5a6_4_k_cu_99230266_139964cuda3std3__442_GLOBAL__N__9f49e5a6_4_k_cu_99230266_139966ignoreE)
_ZN40_INTERNAL_9f49e5a6_4_k_cu_99230266_139964cuda3std3__442_GLOBAL__N__9f49e5a6_4_k_cu_99230266_139966ignoreE:
	.zero		1
	.type		_ZN40_INTERNAL_9f49e5a6_4_k_cu_99230266_139964cute7productE,@object
	.size		_ZN40_INTERNAL_9f49e5a6_4_k_cu_99230266_139964cute7productE,(_ZN40_INTERNAL_9f49e5a6_4_k_cu_99230266_139964cuda3std3__45__cpo3endE - _ZN40_INTERNAL_9f49e5a6_4_k_cu_99230266_139964cute7productE)
_ZN40_INTERNAL_9f49e5a6_4_k_cu_99230266_139964cute7productE:
	.zero		1
	.type		_ZN40_INTERNAL_9f49e5a6_4_k_cu_99230266_139964cuda3std3__45__cpo3endE,@object
	.size		_ZN40_INTERNAL_9f49e5a6_4_k_cu_99230266_139964cuda3std3__45__cpo3endE,(_ZN40_INTERNAL_9f49e5a6_4_k_cu_99230266_139964cuda3std3__419piecewise_constructE - _ZN40_INTERNAL_9f49e5a6_4_k_cu_99230266_139964cuda3std3__45__cpo3endE)
_ZN40_INTERNAL_9f49e5a6_4_k_cu_99230266_139964cuda3std3__45__cpo3endE:
	.zero		1
	.type		_ZN40_INTERNAL_9f49e5a6_4_k_cu_99230266_139964cuda3std3__419piecewise_constructE,@object
	.size		_ZN40_INTERNAL_9f49e5a6_4_k_cu_99230266_139964cuda3std3__419piecewise_constructE,(_ZN40_INTERNAL_9f49e5a6_4_k_cu_99230266_139964cuda3std3__45__cpo4cendE - _ZN40_INTERNAL_9f49e5a6_4_k_cu_99230266_139964cuda3std3__419piecewise_constructE)
_ZN40_INTERNAL_9f49e5a6_4_k_cu_99230266_139964cuda3std3__419piecewise_constructE:
	.zero		1
	.type		_ZN40_INTERNAL_9f49e5a6_4_k_cu_99230266_139964cuda3std3__45__cpo4cendE,@object
	.size		_ZN40_INTERNAL_9f49e5a6_4_k_cu_99230266_139964cuda3std3__45__cpo4cendE,(_ZN40_INTERNAL_9f49e5a6_4_k_cu_99230266_139964cuda3std6ranges3__45__cpo4swapE - _ZN40_INTERNAL_9f49e5a6_4_k_cu_99230266_139964cuda3std3__45__cpo4cendE)
_ZN40_INTERNAL_9f49e5a6_4_k_cu_99230266_139964cuda3std3__45__cpo4cendE:
	.zero		1
	.type		_ZN40_INTERNAL_9f49e5a6_4_k_cu_99230266_139964cuda3std6ranges3__45__cpo4swapE,@object
	.size		_ZN40_INTERNAL_9f49e5a6_4_k_cu_99230266_139964cuda3std6ranges3__45__cpo4swapE,(.L_8 - _ZN40_INTERNAL_9f49e5a6_4_k_cu_99230266_139964cuda3std6ranges3__45__cpo4swapE)
_ZN40_INTERNAL_9f49e5a6_4_k_cu_99230266_139964cuda3std6ranges3__45__cpo4swapE:
	.zero		1
.L_8:


//--------------------- .nv.constant0._ZN7cutlass13device_kernelINS_4gemm6kernel13GemmUniversalIN4cute5tupleIJiiiiEEENS1_10collective13CollectiveMmaINS1_34MainloopSm90TmaGmmaWarpSpecializedILi3ENS5_IJNS4_1CILi1EEESB_SB_EEENS1_35KernelTmaWarpSpecializedCooperativeEEENS5_IJNSA_ILi512EEENSA_ILi32EEENSA_ILi128EEEEEEaNS5_IJlSB_lEEEaSJ_NS4_8TiledMMAINS4_8MMA_AtomIJNS4_4SM904GMMA26MMA_64x32x32_S32S8S8_SS_TNEEEENS4_6LayoutINS5_IJNSA_ILi2EEESB_SB_EEENS5_IJSB_NSA_ILi0EEEST_EEEEENS5_IJNS4_10UnderscoreESW_SW_EEEEENS4_13SM90_TMA_LOADENS4_14ComposedLayoutINS4_7SwizzleILi3ELi4ELi3EEENS4_18smem_ptr_flag_bitsILi8EEENSQ_INS5_IJNSA_ILi8EEESH_EEENS5_IJSH_SB_EEEEEEEvNS4_8identityESZ_S19_vS1A_EENS_8epilogue10collective6detail29Sm90TmaWarpSpecializedAdapterINS1D_15DefaultEpilogueIaSJ_SJ_NS1C_6thread17LinearCombinationIaLi1EiiLNS1H_9ScaleType4KindE0ELNS_15FloatRoundStyleE2EaEENS1_15EpilogueDefaultEEEEEvvEEEEvNT_6ParamsE --------------------------
	.section	.nv.constant0._ZN7cutlass13device_kernelINS_4gemm6kernel13GemmUniversalIN4cute5tupleIJiiiiEEENS1_10collective13CollectiveMmaINS1_34MainloopSm90TmaGmmaWarpSpecializedILi3ENS5_IJNS4_1CILi1EEESB_SB_EEENS1_35KernelTmaWarpSpecializedCooperativeEEENS5_IJNSA_ILi512EEENSA_ILi32EEENSA_ILi128EEEEEEaNS5_IJlSB_lEEEaSJ_NS4_8TiledMMAINS4_8MMA_AtomIJNS4_4SM904GMMA26MMA_64x32x32_S32S8S8_SS_TNEEEENS4_6LayoutINS5_IJNSA_ILi2EEESB_SB_EEENS5_IJSB_NSA_ILi0EEEST_EEEEENS5_IJNS4_10UnderscoreESW_SW_EEEEENS4_13SM90_TMA_LOADENS4_14ComposedLayoutINS4_7SwizzleILi3ELi4ELi3EEENS4_18smem_ptr_flag_bitsILi8EEENSQ_INS5_IJNSA_ILi8EEESH_EEENS5_IJSH_SB_EEEEEEEvNS4_8identityESZ_S19_vS1A_EENS_8epilogue10collective6detail29Sm90TmaWarpSpecializedAdapterINS1D_15DefaultEpilogueIaSJ_SJ_NS1C_6thread17LinearCombinationIaLi1EiiLNS1H_9ScaleType4KindE0ELNS_15FloatRoundStyleE2EaEENS1_15EpilogueDefaultEEEEEvvEEEEvNT_6ParamsE,"a",@progbits
	.sectionflags	@""
	.align	4
.nv.constant0._ZN7cutlass13device_kernelINS_4gemm6kernel13GemmUniversalIN4cute5tupleIJiiiiEEENS1_10collective13CollectiveMmaINS1_34MainloopSm90TmaGmmaWarpSpecializedILi3ENS5_IJNS4_1CILi1EEESB_SB_EEENS1_35KernelTmaWarpSpecializedCooperativeEEENS5_IJNSA_ILi512EEENSA_ILi32EEENSA_ILi128EEEEEEaNS5_IJlSB_lEEEaSJ_NS4_8TiledMMAINS4_8MMA_AtomIJNS4_4SM904GMMA26MMA_64x32x32_S32S8S8_SS_TNEEEENS4_6LayoutINS5_IJNSA_ILi2EEESB_SB_EEENS5_IJSB_NSA_ILi0EEEST_EEEEENS5_IJNS4_10UnderscoreESW_SW_EEEEENS4_13SM90_TMA_LOADENS4_14ComposedLayoutINS4_7SwizzleILi3ELi4ELi3EEENS4_18smem_ptr_flag_bitsILi8EEENSQ_INS5_IJNSA_ILi8EEESH_EEENS5_IJSH_SB_EEEEEEEvNS4_8identityESZ_S19_vS1A_EENS_8epilogue10collective6detail29Sm90TmaWarpSpecializedAdapterINS1D_15DefaultEpilogueIaSJ_SJ_NS1C_6thread17LinearCombinationIaLi1EiiLNS1H_9ScaleType4KindE0ELNS_15FloatRoundStyleE2EaEENS1_15EpilogueDefaultEEEEEvvEEEEvNT_6ParamsE:
	.zero		1664


//--------------------- SYMBOLS --------------------------

	.type		.nv.reservedSmem.offset0,@object
	.size		.nv.reservedSmem.offset0,0x4
	.type		__assertfail,@function
